//
// Generated by NVIDIA NVVM Compiler
//
// Compiler Build ID: CL-36424714
// Cuda compilation tools, release 13.0, V13.0.88
// Based on NVVM 20.0.0
//

.version 9.0
.target sm_100
.address_size 64

	// .globl	carve
.func  (.param .b64 func_retval0) __internal_accurate_pow
(
	.param .b64 __internal_accurate_pow_param_0
)
;

.visible .entry carve(
	.param .u32 carve_param_0,
	.param .u32 carve_param_1,
	.param .u32 carve_param_2,
	.param .u32 carve_param_3,
	.param .u32 carve_param_4,
	.param .u32 carve_param_5,
	.param .u64 .ptr .align 1 carve_param_6
)
{
	.reg .pred 	%p<12>;
	.reg .b32 	%r<19>;
	.reg .b64 	%rd<5>;

	ld.param.u32 	%r6, [carve_param_0];
	ld.param.u32 	%r4, [carve_param_1];
	ld.param.u32 	%r5, [carve_param_2];
	ld.param.u32 	%r7, [carve_param_3];
	ld.param.u32 	%r8, [carve_param_4];
	ld.param.u32 	%r9, [carve_param_5];
	ld.param.u64 	%rd1, [carve_param_6];
	mov.u32 	%r10, %tid.x;
	add.s32 	%r11, %r10, %r7;
	add.s32 	%r1, %r11, -1;
	mov.u32 	%r12, %tid.y;
	add.s32 	%r13, %r12, %r8;
	add.s32 	%r2, %r13, -1;
	mov.u32 	%r14, %tid.z;
	add.s32 	%r15, %r14, %r9;
	add.s32 	%r3, %r15, -1;
	setp.ge.s32 	%p1, %r1, %r6;
	setp.lt.s32 	%p2, %r1, 1;
	setp.ge.s32 	%p3, %r2, %r4;
	or.pred  	%p4, %p1, %p3;
	or.pred  	%p5, %p4, %p2;
	setp.lt.s32 	%p6, %r2, 1;
	or.pred  	%p7, %p6, %p5;
	setp.ge.s32 	%p8, %r3, %r5;
	or.pred  	%p9, %p8, %p7;
	setp.lt.s32 	%p10, %r3, 1;
	or.pred  	%p11, %p10, %p9;
	@%p11 bra 	$L__BB0_2;
	cvta.to.global.u64 	%rd2, %rd1;
	mad.lo.s32 	%r16, %r1, %r4, %r2;
	mad.lo.s32 	%r17, %r16, %r5, %r3;
	mul.wide.s32 	%rd3, %r17, 4;
	add.s64 	%rd4, %rd2, %rd3;
	mov.b32 	%r18, -1082130432;
	st.global.u32 	[%rd4], %r18;
$L__BB0_2:
	ret;

}
	// .globl	GetNormal
.visible .entry GetNormal(
	.param .u32 GetNormal_param_0,
	.param .u32 GetNormal_param_1,
	.param .u32 GetNormal_param_2,
	.param .u32 GetNormal_param_3,
	.param .u64 .ptr .align 1 GetNormal_param_4,
	.param .u64 .ptr .align 1 GetNormal_param_5,
	.param .u64 .ptr .align 1 GetNormal_param_6
)
{
	.reg .pred 	%p<95>;
	.reg .b32 	%r<180>;
	.reg .b32 	%f<266>;
	.reg .b64 	%rd<110>;
	.reg .b64 	%fd<56>;

	ld.param.u32 	%r10, [GetNormal_param_0];
	ld.param.u32 	%r7, [GetNormal_param_1];
	ld.param.u32 	%r8, [GetNormal_param_2];
	mov.u32 	%r11, %ntid.x;
	mov.u32 	%r12, %ctaid.x;
	mov.u32 	%r13, %tid.x;
	mad.lo.s32 	%r1, %r11, %r12, %r13;
	setp.ge.s32 	%p1, %r1, %r10;
	@%p1 bra 	$L__BB1_23;
	ld.param.u64 	%rd108, [GetNormal_param_5];
	ld.param.u64 	%rd107, [GetNormal_param_4];
	ld.param.u32 	%r179, [GetNormal_param_3];
	cvta.to.global.u64 	%rd4, %rd108;
	cvta.to.global.u64 	%rd5, %rd107;
	mul.wide.s32 	%rd6, %r1, 12;
	add.s64 	%rd7, %rd5, %rd6;
	ld.global.f32 	%f4, [%rd7];
	cvt.rn.f32.s32 	%f5, %r7;
	add.f32 	%f6, %f5, 0fBF800000;
	div.rn.f32 	%f7, %f4, %f6;
	ld.global.f32 	%f8, [%rd7+4];
	cvt.rn.f32.s32 	%f9, %r8;
	add.f32 	%f10, %f9, 0fBF800000;
	div.rn.f32 	%f11, %f8, %f10;
	ld.global.f32 	%f12, [%rd7+8];
	cvt.rn.f32.s32 	%f13, %r179;
	add.f32 	%f14, %f13, 0fBF800000;
	div.rn.f32 	%f15, %f12, %f14;
	add.f32 	%f16, %f7, 0f3B23D70A;
	add.s32 	%r14, %r7, -1;
	cvt.rn.f32.s32 	%f17, %r14;
	mul.f32 	%f18, %f16, %f17;
	add.s32 	%r15, %r8, -1;
	cvt.rn.f32.s32 	%f19, %r15;
	mul.f32 	%f20, %f11, %f19;
	add.s32 	%r16, %r179, -1;
	cvt.rn.f32.s32 	%f21, %r16;
	mul.f32 	%f22, %f15, %f21;
	cvt.rmi.f32.f32 	%f23, %f18;
	cvt.rzi.s32.f32 	%r17, %f23;
	cvt.rmi.f32.f32 	%f24, %f20;
	cvt.rzi.s32.f32 	%r18, %f24;
	cvt.rmi.f32.f32 	%f25, %f22;
	cvt.rzi.s32.f32 	%r19, %f25;
	cvt.rn.f32.s32 	%f26, %r17;
	setp.lt.f32 	%p2, %f26, 0f00000000;
	selp.f32 	%f27, 0f00000000, %f26, %p2;
	setp.gt.f32 	%p3, %f27, %f17;
	selp.f32 	%f28, %f17, %f27, %p3;
	cvt.rzi.s32.f32 	%r20, %f28;
	cvt.rn.f32.s32 	%f29, %r18;
	setp.lt.f32 	%p4, %f29, 0f00000000;
	selp.f32 	%f30, 0f00000000, %f29, %p4;
	setp.gt.f32 	%p5, %f30, %f19;
	selp.f32 	%f31, %f19, %f30, %p5;
	cvt.rzi.s32.f32 	%r21, %f31;
	cvt.rn.f32.s32 	%f32, %r19;
	setp.lt.f32 	%p6, %f32, 0f00000000;
	selp.f32 	%f33, 0f00000000, %f32, %p6;
	setp.gt.f32 	%p7, %f33, %f21;
	selp.f32 	%f34, %f21, %f33, %p7;
	cvt.rzi.s32.f32 	%r22, %f34;
	mul.lo.s32 	%r23, %r179, %r8;
	mul.lo.s32 	%r24, %r23, %r20;
	mul.lo.s32 	%r25, %r21, %r179;
	add.s32 	%r26, %r24, %r25;
	add.s32 	%r27, %r26, %r22;
	mul.wide.s32 	%rd8, %r27, 4;
	add.s64 	%rd9, %rd4, %rd8;
	ld.global.f32 	%f35, [%rd9];
	add.s32 	%r28, %r17, 1;
	cvt.rn.f32.s32 	%f36, %r28;
	setp.lt.f32 	%p8, %f36, 0f00000000;
	selp.f32 	%f37, 0f00000000, %f36, %p8;
	setp.gt.f32 	%p9, %f37, %f17;
	selp.f32 	%f38, %f17, %f37, %p9;
	cvt.rzi.s32.f32 	%r29, %f38;
	mul.lo.s32 	%r30, %r23, %r29;
	add.s32 	%r31, %r30, %r25;
	add.s32 	%r32, %r31, %r22;
	mul.wide.s32 	%rd10, %r32, 4;
	add.s64 	%rd11, %rd4, %rd10;
	ld.global.f32 	%f39, [%rd11];
	add.s32 	%r33, %r18, 1;
	cvt.rn.f32.s32 	%f40, %r33;
	setp.lt.f32 	%p10, %f40, 0f00000000;
	selp.f32 	%f41, 0f00000000, %f40, %p10;
	setp.gt.f32 	%p11, %f41, %f19;
	selp.f32 	%f42, %f19, %f41, %p11;
	cvt.rzi.s32.f32 	%r34, %f42;
	mul.lo.s32 	%r35, %r34, %r179;
	add.s32 	%r36, %r24, %r35;
	add.s32 	%r37, %r36, %r22;
	mul.wide.s32 	%rd12, %r37, 4;
	add.s64 	%rd13, %rd4, %rd12;
	ld.global.f32 	%f43, [%rd13];
	add.s32 	%r38, %r30, %r35;
	add.s32 	%r39, %r38, %r22;
	mul.wide.s32 	%rd14, %r39, 4;
	add.s64 	%rd15, %rd4, %rd14;
	ld.global.f32 	%f44, [%rd15];
	add.s32 	%r40, %r19, 1;
	cvt.rn.f32.s32 	%f45, %r40;
	setp.lt.f32 	%p12, %f45, 0f00000000;
	selp.f32 	%f46, 0f00000000, %f45, %p12;
	setp.gt.f32 	%p13, %f46, %f21;
	selp.f32 	%f47, %f21, %f46, %p13;
	cvt.rzi.s32.f32 	%r41, %f47;
	add.s32 	%r42, %r26, %r41;
	mul.wide.s32 	%rd16, %r42, 4;
	add.s64 	%rd17, %rd4, %rd16;
	ld.global.f32 	%f48, [%rd17];
	add.s32 	%r43, %r31, %r41;
	mul.wide.s32 	%rd18, %r43, 4;
	add.s64 	%rd19, %rd4, %rd18;
	ld.global.f32 	%f49, [%rd19];
	add.s32 	%r44, %r36, %r41;
	mul.wide.s32 	%rd20, %r44, 4;
	add.s64 	%rd21, %rd4, %rd20;
	ld.global.f32 	%f50, [%rd21];
	add.s32 	%r45, %r38, %r41;
	mul.wide.s32 	%rd22, %r45, 4;
	add.s64 	%rd23, %rd4, %rd22;
	ld.global.f32 	%f51, [%rd23];
	sub.f32 	%f52, %f18, %f26;
	setp.lt.f32 	%p14, %f52, 0f00000000;
	selp.f32 	%f53, 0f00000000, %f52, %p14;
	setp.gt.f32 	%p15, %f53, 0f3F800000;
	selp.f32 	%f54, 0f3F800000, %f53, %p15;
	sub.f32 	%f55, %f20, %f29;
	setp.lt.f32 	%p16, %f55, 0f00000000;
	selp.f32 	%f56, 0f00000000, %f55, %p16;
	setp.gt.f32 	%p17, %f56, 0f3F800000;
	selp.f32 	%f57, 0f3F800000, %f56, %p17;
	sub.f32 	%f58, %f22, %f32;
	setp.lt.f32 	%p18, %f58, 0f00000000;
	selp.f32 	%f59, 0f00000000, %f58, %p18;
	setp.gt.f32 	%p19, %f59, 0f3F800000;
	selp.f32 	%f60, 0f3F800000, %f59, %p19;
	sub.f32 	%f61, %f39, %f35;
	fma.rn.f32 	%f62, %f61, %f54, %f35;
	sub.f32 	%f63, %f44, %f43;
	fma.rn.f32 	%f64, %f63, %f54, %f43;
	sub.f32 	%f65, %f64, %f62;
	fma.rn.f32 	%f66, %f57, %f65, %f62;
	sub.f32 	%f67, %f49, %f48;
	fma.rn.f32 	%f68, %f67, %f54, %f48;
	sub.f32 	%f69, %f51, %f50;
	fma.rn.f32 	%f70, %f69, %f54, %f50;
	sub.f32 	%f71, %f70, %f68;
	fma.rn.f32 	%f72, %f57, %f71, %f68;
	sub.f32 	%f73, %f72, %f66;
	fma.rn.f32 	%f74, %f60, %f73, %f66;
	add.f32 	%f75, %f11, 0f3B23D70A;
	mul.f32 	%f76, %f7, %f17;
	mul.f32 	%f77, %f75, %f19;
	cvt.rmi.f32.f32 	%f78, %f76;
	cvt.rzi.s32.f32 	%r46, %f78;
	cvt.rmi.f32.f32 	%f79, %f77;
	cvt.rzi.s32.f32 	%r47, %f79;
	cvt.rn.f32.s32 	%f80, %r46;
	setp.lt.f32 	%p20, %f80, 0f00000000;
	selp.f32 	%f81, 0f00000000, %f80, %p20;
	setp.gt.f32 	%p21, %f81, %f17;
	selp.f32 	%f82, %f17, %f81, %p21;
	cvt.rzi.s32.f32 	%r48, %f82;
	cvt.rn.f32.s32 	%f83, %r47;
	setp.lt.f32 	%p22, %f83, 0f00000000;
	selp.f32 	%f84, 0f00000000, %f83, %p22;
	setp.gt.f32 	%p23, %f84, %f19;
	selp.f32 	%f85, %f19, %f84, %p23;
	cvt.rzi.s32.f32 	%r49, %f85;
	mul.lo.s32 	%r50, %r23, %r48;
	mul.lo.s32 	%r51, %r49, %r179;
	add.s32 	%r52, %r51, %r50;
	add.s32 	%r53, %r52, %r22;
	mul.wide.s32 	%rd24, %r53, 4;
	add.s64 	%rd25, %rd4, %rd24;
	ld.global.f32 	%f86, [%rd25];
	add.s32 	%r54, %r46, 1;
	cvt.rn.f32.s32 	%f87, %r54;
	setp.lt.f32 	%p24, %f87, 0f00000000;
	selp.f32 	%f88, 0f00000000, %f87, %p24;
	setp.gt.f32 	%p25, %f88, %f17;
	selp.f32 	%f89, %f17, %f88, %p25;
	cvt.rzi.s32.f32 	%r55, %f89;
	mul.lo.s32 	%r56, %r23, %r55;
	add.s32 	%r57, %r56, %r51;
	add.s32 	%r58, %r57, %r22;
	mul.wide.s32 	%rd26, %r58, 4;
	add.s64 	%rd27, %rd4, %rd26;
	ld.global.f32 	%f90, [%rd27];
	add.s32 	%r59, %r47, 1;
	cvt.rn.f32.s32 	%f91, %r59;
	setp.lt.f32 	%p26, %f91, 0f00000000;
	selp.f32 	%f92, 0f00000000, %f91, %p26;
	setp.gt.f32 	%p27, %f92, %f19;
	selp.f32 	%f93, %f19, %f92, %p27;
	cvt.rzi.s32.f32 	%r60, %f93;
	mul.lo.s32 	%r61, %r60, %r179;
	add.s32 	%r62, %r61, %r50;
	add.s32 	%r63, %r62, %r22;
	mul.wide.s32 	%rd28, %r63, 4;
	add.s64 	%rd29, %rd4, %rd28;
	ld.global.f32 	%f94, [%rd29];
	add.s32 	%r64, %r61, %r56;
	add.s32 	%r65, %r64, %r22;
	mul.wide.s32 	%rd30, %r65, 4;
	add.s64 	%rd31, %rd4, %rd30;
	ld.global.f32 	%f95, [%rd31];
	add.s32 	%r66, %r52, %r41;
	mul.wide.s32 	%rd32, %r66, 4;
	add.s64 	%rd33, %rd4, %rd32;
	ld.global.f32 	%f96, [%rd33];
	add.s32 	%r67, %r57, %r41;
	mul.wide.s32 	%rd34, %r67, 4;
	add.s64 	%rd35, %rd4, %rd34;
	ld.global.f32 	%f97, [%rd35];
	add.s32 	%r68, %r62, %r41;
	mul.wide.s32 	%rd36, %r68, 4;
	add.s64 	%rd37, %rd4, %rd36;
	ld.global.f32 	%f98, [%rd37];
	add.s32 	%r69, %r64, %r41;
	mul.wide.s32 	%rd38, %r69, 4;
	add.s64 	%rd39, %rd4, %rd38;
	ld.global.f32 	%f99, [%rd39];
	sub.f32 	%f100, %f76, %f80;
	setp.lt.f32 	%p28, %f100, 0f00000000;
	selp.f32 	%f101, 0f00000000, %f100, %p28;
	setp.gt.f32 	%p29, %f101, 0f3F800000;
	selp.f32 	%f102, 0f3F800000, %f101, %p29;
	sub.f32 	%f103, %f77, %f83;
	setp.lt.f32 	%p30, %f103, 0f00000000;
	selp.f32 	%f104, 0f00000000, %f103, %p30;
	setp.gt.f32 	%p31, %f104, 0f3F800000;
	selp.f32 	%f105, 0f3F800000, %f104, %p31;
	sub.f32 	%f106, %f90, %f86;
	fma.rn.f32 	%f107, %f102, %f106, %f86;
	sub.f32 	%f108, %f95, %f94;
	fma.rn.f32 	%f109, %f102, %f108, %f94;
	sub.f32 	%f110, %f109, %f107;
	fma.rn.f32 	%f111, %f105, %f110, %f107;
	sub.f32 	%f112, %f97, %f96;
	fma.rn.f32 	%f113, %f102, %f112, %f96;
	sub.f32 	%f114, %f99, %f98;
	fma.rn.f32 	%f115, %f102, %f114, %f98;
	sub.f32 	%f116, %f115, %f113;
	fma.rn.f32 	%f117, %f105, %f116, %f113;
	sub.f32 	%f118, %f117, %f111;
	fma.rn.f32 	%f119, %f60, %f118, %f111;
	add.f32 	%f120, %f15, 0f3B23D70A;
	mul.f32 	%f121, %f120, %f21;
	cvt.rmi.f32.f32 	%f122, %f121;
	cvt.rzi.s32.f32 	%r70, %f122;
	cvt.rn.f32.s32 	%f123, %r70;
	setp.lt.f32 	%p32, %f123, 0f00000000;
	selp.f32 	%f124, 0f00000000, %f123, %p32;
	setp.gt.f32 	%p33, %f124, %f21;
	selp.f32 	%f125, %f21, %f124, %p33;
	cvt.rzi.s32.f32 	%r71, %f125;
	add.s32 	%r72, %r50, %r25;
	add.s32 	%r73, %r72, %r71;
	mul.wide.s32 	%rd40, %r73, 4;
	add.s64 	%rd41, %rd4, %rd40;
	ld.global.f32 	%f126, [%rd41];
	add.s32 	%r74, %r56, %r25;
	add.s32 	%r75, %r74, %r71;
	mul.wide.s32 	%rd42, %r75, 4;
	add.s64 	%rd43, %rd4, %rd42;
	ld.global.f32 	%f127, [%rd43];
	add.s32 	%r76, %r35, %r50;
	add.s32 	%r77, %r76, %r71;
	mul.wide.s32 	%rd44, %r77, 4;
	add.s64 	%rd45, %rd4, %rd44;
	ld.global.f32 	%f128, [%rd45];
	add.s32 	%r78, %r56, %r35;
	add.s32 	%r79, %r78, %r71;
	mul.wide.s32 	%rd46, %r79, 4;
	add.s64 	%rd47, %rd4, %rd46;
	ld.global.f32 	%f129, [%rd47];
	add.s32 	%r80, %r70, 1;
	cvt.rn.f32.s32 	%f130, %r80;
	setp.lt.f32 	%p34, %f130, 0f00000000;
	selp.f32 	%f131, 0f00000000, %f130, %p34;
	setp.gt.f32 	%p35, %f131, %f21;
	selp.f32 	%f132, %f21, %f131, %p35;
	cvt.rzi.s32.f32 	%r81, %f132;
	add.s32 	%r82, %r81, %r72;
	mul.wide.s32 	%rd48, %r82, 4;
	add.s64 	%rd49, %rd4, %rd48;
	ld.global.f32 	%f133, [%rd49];
	add.s32 	%r83, %r74, %r81;
	mul.wide.s32 	%rd50, %r83, 4;
	add.s64 	%rd51, %rd4, %rd50;
	ld.global.f32 	%f134, [%rd51];
	add.s32 	%r84, %r76, %r81;
	mul.wide.s32 	%rd52, %r84, 4;
	add.s64 	%rd53, %rd4, %rd52;
	ld.global.f32 	%f135, [%rd53];
	add.s32 	%r85, %r78, %r81;
	mul.wide.s32 	%rd54, %r85, 4;
	add.s64 	%rd55, %rd4, %rd54;
	ld.global.f32 	%f136, [%rd55];
	sub.f32 	%f137, %f121, %f123;
	setp.lt.f32 	%p36, %f137, 0f00000000;
	selp.f32 	%f138, 0f00000000, %f137, %p36;
	setp.gt.f32 	%p37, %f138, 0f3F800000;
	selp.f32 	%f139, 0f3F800000, %f138, %p37;
	sub.f32 	%f140, %f127, %f126;
	fma.rn.f32 	%f141, %f102, %f140, %f126;
	sub.f32 	%f142, %f129, %f128;
	fma.rn.f32 	%f143, %f102, %f142, %f128;
	sub.f32 	%f144, %f143, %f141;
	fma.rn.f32 	%f145, %f57, %f144, %f141;
	sub.f32 	%f146, %f134, %f133;
	fma.rn.f32 	%f147, %f102, %f146, %f133;
	sub.f32 	%f148, %f136, %f135;
	fma.rn.f32 	%f149, %f102, %f148, %f135;
	sub.f32 	%f150, %f149, %f147;
	fma.rn.f32 	%f151, %f57, %f150, %f147;
	sub.f32 	%f152, %f151, %f145;
	fma.rn.f32 	%f153, %f139, %f152, %f145;
	add.f32 	%f154, %f7, 0fBB23D70A;
	mul.f32 	%f155, %f154, %f17;
	cvt.rmi.f32.f32 	%f156, %f155;
	cvt.rzi.s32.f32 	%r86, %f156;
	cvt.rn.f32.s32 	%f157, %r86;
	setp.lt.f32 	%p38, %f157, 0f00000000;
	selp.f32 	%f158, 0f00000000, %f157, %p38;
	setp.gt.f32 	%p39, %f158, %f17;
	selp.f32 	%f159, %f17, %f158, %p39;
	cvt.rzi.s32.f32 	%r87, %f159;
	mul.lo.s32 	%r88, %r23, %r87;
	add.s32 	%r89, %r88, %r25;
	add.s32 	%r90, %r89, %r22;
	mul.wide.s32 	%rd56, %r90, 4;
	add.s64 	%rd57, %rd4, %rd56;
	ld.global.f32 	%f160, [%rd57];
	add.s32 	%r91, %r86, 1;
	cvt.rn.f32.s32 	%f161, %r91;
	setp.lt.f32 	%p40, %f161, 0f00000000;
	selp.f32 	%f162, 0f00000000, %f161, %p40;
	setp.gt.f32 	%p41, %f162, %f17;
	selp.f32 	%f163, %f17, %f162, %p41;
	cvt.rzi.s32.f32 	%r92, %f163;
	mul.lo.s32 	%r93, %r23, %r92;
	add.s32 	%r94, %r93, %r25;
	add.s32 	%r95, %r94, %r22;
	mul.wide.s32 	%rd58, %r95, 4;
	add.s64 	%rd59, %rd4, %rd58;
	ld.global.f32 	%f164, [%rd59];
	add.s32 	%r96, %r88, %r35;
	add.s32 	%r97, %r96, %r22;
	mul.wide.s32 	%rd60, %r97, 4;
	add.s64 	%rd61, %rd4, %rd60;
	ld.global.f32 	%f165, [%rd61];
	add.s32 	%r98, %r93, %r35;
	add.s32 	%r99, %r98, %r22;
	mul.wide.s32 	%rd62, %r99, 4;
	add.s64 	%rd63, %rd4, %rd62;
	ld.global.f32 	%f166, [%rd63];
	add.s32 	%r100, %r89, %r41;
	mul.wide.s32 	%rd64, %r100, 4;
	add.s64 	%rd65, %rd4, %rd64;
	ld.global.f32 	%f167, [%rd65];
	add.s32 	%r101, %r94, %r41;
	mul.wide.s32 	%rd66, %r101, 4;
	add.s64 	%rd67, %rd4, %rd66;
	ld.global.f32 	%f168, [%rd67];
	add.s32 	%r102, %r96, %r41;
	mul.wide.s32 	%rd68, %r102, 4;
	add.s64 	%rd69, %rd4, %rd68;
	ld.global.f32 	%f169, [%rd69];
	add.s32 	%r103, %r98, %r41;
	mul.wide.s32 	%rd70, %r103, 4;
	add.s64 	%rd71, %rd4, %rd70;
	ld.global.f32 	%f170, [%rd71];
	sub.f32 	%f171, %f155, %f157;
	setp.lt.f32 	%p42, %f171, 0f00000000;
	selp.f32 	%f172, 0f00000000, %f171, %p42;
	setp.gt.f32 	%p43, %f172, 0f3F800000;
	selp.f32 	%f173, 0f3F800000, %f172, %p43;
	sub.f32 	%f174, %f164, %f160;
	fma.rn.f32 	%f175, %f173, %f174, %f160;
	sub.f32 	%f176, %f166, %f165;
	fma.rn.f32 	%f177, %f173, %f176, %f165;
	sub.f32 	%f178, %f177, %f175;
	fma.rn.f32 	%f179, %f57, %f178, %f175;
	sub.f32 	%f180, %f168, %f167;
	fma.rn.f32 	%f181, %f173, %f180, %f167;
	sub.f32 	%f182, %f170, %f169;
	fma.rn.f32 	%f183, %f173, %f182, %f169;
	sub.f32 	%f184, %f183, %f181;
	fma.rn.f32 	%f185, %f57, %f184, %f181;
	sub.f32 	%f186, %f185, %f179;
	fma.rn.f32 	%f187, %f60, %f186, %f179;
	add.f32 	%f188, %f11, 0fBB23D70A;
	mul.f32 	%f189, %f188, %f19;
	cvt.rmi.f32.f32 	%f190, %f189;
	cvt.rzi.s32.f32 	%r104, %f190;
	cvt.rn.f32.s32 	%f191, %r104;
	setp.lt.f32 	%p44, %f191, 0f00000000;
	selp.f32 	%f192, 0f00000000, %f191, %p44;
	setp.gt.f32 	%p45, %f192, %f19;
	selp.f32 	%f193, %f19, %f192, %p45;
	cvt.rzi.s32.f32 	%r105, %f193;
	mul.lo.s32 	%r106, %r105, %r179;
	add.s32 	%r107, %r106, %r50;
	add.s32 	%r108, %r107, %r22;
	mul.wide.s32 	%rd72, %r108, 4;
	add.s64 	%rd73, %rd4, %rd72;
	ld.global.f32 	%f194, [%rd73];
	add.s32 	%r109, %r56, %r106;
	add.s32 	%r110, %r109, %r22;
	mul.wide.s32 	%rd74, %r110, 4;
	add.s64 	%rd75, %rd4, %rd74;
	ld.global.f32 	%f195, [%rd75];
	add.s32 	%r111, %r104, 1;
	cvt.rn.f32.s32 	%f196, %r111;
	setp.lt.f32 	%p46, %f196, 0f00000000;
	selp.f32 	%f197, 0f00000000, %f196, %p46;
	setp.gt.f32 	%p47, %f197, %f19;
	selp.f32 	%f198, %f19, %f197, %p47;
	cvt.rzi.s32.f32 	%r112, %f198;
	mul.lo.s32 	%r113, %r112, %r179;
	add.s32 	%r114, %r113, %r50;
	add.s32 	%r115, %r114, %r22;
	mul.wide.s32 	%rd76, %r115, 4;
	add.s64 	%rd77, %rd4, %rd76;
	ld.global.f32 	%f199, [%rd77];
	add.s32 	%r116, %r113, %r56;
	add.s32 	%r117, %r116, %r22;
	mul.wide.s32 	%rd78, %r117, 4;
	add.s64 	%rd79, %rd4, %rd78;
	ld.global.f32 	%f200, [%rd79];
	add.s32 	%r118, %r107, %r41;
	mul.wide.s32 	%rd80, %r118, 4;
	add.s64 	%rd81, %rd4, %rd80;
	ld.global.f32 	%f201, [%rd81];
	add.s32 	%r119, %r109, %r41;
	mul.wide.s32 	%rd82, %r119, 4;
	add.s64 	%rd83, %rd4, %rd82;
	ld.global.f32 	%f202, [%rd83];
	add.s32 	%r120, %r114, %r41;
	mul.wide.s32 	%rd84, %r120, 4;
	add.s64 	%rd85, %rd4, %rd84;
	ld.global.f32 	%f203, [%rd85];
	add.s32 	%r121, %r116, %r41;
	mul.wide.s32 	%rd86, %r121, 4;
	add.s64 	%rd87, %rd4, %rd86;
	ld.global.f32 	%f204, [%rd87];
	sub.f32 	%f205, %f189, %f191;
	setp.lt.f32 	%p48, %f205, 0f00000000;
	selp.f32 	%f206, 0f00000000, %f205, %p48;
	setp.gt.f32 	%p49, %f206, 0f3F800000;
	selp.f32 	%f207, 0f3F800000, %f206, %p49;
	sub.f32 	%f208, %f195, %f194;
	fma.rn.f32 	%f209, %f102, %f208, %f194;
	sub.f32 	%f210, %f200, %f199;
	fma.rn.f32 	%f211, %f102, %f210, %f199;
	sub.f32 	%f212, %f211, %f209;
	fma.rn.f32 	%f213, %f207, %f212, %f209;
	sub.f32 	%f214, %f202, %f201;
	fma.rn.f32 	%f215, %f102, %f214, %f201;
	sub.f32 	%f216, %f204, %f203;
	fma.rn.f32 	%f217, %f102, %f216, %f203;
	sub.f32 	%f218, %f217, %f215;
	fma.rn.f32 	%f219, %f207, %f218, %f215;
	sub.f32 	%f220, %f219, %f213;
	fma.rn.f32 	%f221, %f60, %f220, %f213;
	add.f32 	%f222, %f15, 0fBB23D70A;
	mul.f32 	%f223, %f222, %f21;
	cvt.rmi.f32.f32 	%f224, %f223;
	cvt.rzi.s32.f32 	%r122, %f224;
	cvt.rn.f32.s32 	%f225, %r122;
	setp.lt.f32 	%p50, %f225, 0f00000000;
	selp.f32 	%f226, 0f00000000, %f225, %p50;
	setp.gt.f32 	%p51, %f226, %f21;
	selp.f32 	%f227, %f21, %f226, %p51;
	cvt.rzi.s32.f32 	%r123, %f227;
	add.s32 	%r124, %r72, %r123;
	mul.wide.s32 	%rd88, %r124, 4;
	add.s64 	%rd89, %rd4, %rd88;
	ld.global.f32 	%f228, [%rd89];
	add.s32 	%r125, %r74, %r123;
	mul.wide.s32 	%rd90, %r125, 4;
	add.s64 	%rd91, %rd4, %rd90;
	ld.global.f32 	%f229, [%rd91];
	add.s32 	%r126, %r76, %r123;
	mul.wide.s32 	%rd92, %r126, 4;
	add.s64 	%rd93, %rd4, %rd92;
	ld.global.f32 	%f230, [%rd93];
	add.s32 	%r127, %r78, %r123;
	mul.wide.s32 	%rd94, %r127, 4;
	add.s64 	%rd95, %rd4, %rd94;
	ld.global.f32 	%f231, [%rd95];
	add.s32 	%r128, %r122, 1;
	cvt.rn.f32.s32 	%f232, %r128;
	setp.lt.f32 	%p52, %f232, 0f00000000;
	selp.f32 	%f233, 0f00000000, %f232, %p52;
	setp.gt.f32 	%p53, %f233, %f21;
	selp.f32 	%f234, %f21, %f233, %p53;
	cvt.rzi.s32.f32 	%r129, %f234;
	add.s32 	%r130, %r129, %r72;
	mul.wide.s32 	%rd96, %r130, 4;
	add.s64 	%rd97, %rd4, %rd96;
	ld.global.f32 	%f235, [%rd97];
	add.s32 	%r131, %r74, %r129;
	mul.wide.s32 	%rd98, %r131, 4;
	add.s64 	%rd99, %rd4, %rd98;
	ld.global.f32 	%f236, [%rd99];
	add.s32 	%r132, %r76, %r129;
	mul.wide.s32 	%rd100, %r132, 4;
	add.s64 	%rd101, %rd4, %rd100;
	ld.global.f32 	%f237, [%rd101];
	add.s32 	%r133, %r78, %r129;
	mul.wide.s32 	%rd102, %r133, 4;
	add.s64 	%rd103, %rd4, %rd102;
	ld.global.f32 	%f238, [%rd103];
	sub.f32 	%f239, %f223, %f225;
	setp.lt.f32 	%p54, %f239, 0f00000000;
	selp.f32 	%f240, 0f00000000, %f239, %p54;
	setp.gt.f32 	%p55, %f240, 0f3F800000;
	selp.f32 	%f241, 0f3F800000, %f240, %p55;
	sub.f32 	%f242, %f229, %f228;
	fma.rn.f32 	%f243, %f102, %f242, %f228;
	sub.f32 	%f244, %f231, %f230;
	fma.rn.f32 	%f245, %f102, %f244, %f230;
	sub.f32 	%f246, %f245, %f243;
	fma.rn.f32 	%f247, %f57, %f246, %f243;
	sub.f32 	%f248, %f236, %f235;
	fma.rn.f32 	%f249, %f102, %f248, %f235;
	sub.f32 	%f250, %f238, %f237;
	fma.rn.f32 	%f251, %f102, %f250, %f237;
	sub.f32 	%f252, %f251, %f249;
	fma.rn.f32 	%f253, %f57, %f252, %f249;
	sub.f32 	%f254, %f253, %f247;
	fma.rn.f32 	%f255, %f241, %f254, %f247;
	sub.f32 	%f256, %f74, %f187;
	mul.f32 	%f1, %f256, 0f43480000;
	sub.f32 	%f257, %f119, %f221;
	mul.f32 	%f2, %f257, 0f43480000;
	sub.f32 	%f258, %f153, %f255;
	mul.f32 	%f3, %f258, 0f43480000;
	cvt.f64.f32 	%fd1, %f1;
	{
	.reg .b32 %temp; 
	mov.b64 	{%temp, %r2}, %fd1;
	}
	mov.f64 	%fd26, 0d4000000000000000;
	{
	.reg .b32 %temp; 
	mov.b64 	{%temp, %r134}, %fd26;
	}
	and.b32  	%r4, %r134, 2146435072;
	setp.eq.s32 	%p56, %r4, 1062207488;
	abs.f64 	%fd2, %fd1;
	{ // callseq 0, 0
	.param .b64 param0;
	st.param.f64 	[param0], %fd2;
	.param .b64 retval0;
	call.uni (retval0), 
	__internal_accurate_pow, 
	(
	param0
	);
	ld.param.f64 	%fd27, [retval0];
	} // callseq 0
	setp.lt.s32 	%p57, %r2, 0;
	neg.f64 	%fd29, %fd27;
	selp.f64 	%fd30, %fd29, %fd27, %p56;
	selp.f64 	%fd51, %fd30, %fd27, %p57;
	setp.neu.f32 	%p58, %f1, 0f00000000;
	@%p58 bra 	$L__BB1_3;
	setp.eq.s32 	%p59, %r4, 1062207488;
	selp.b32 	%r135, %r2, 0, %p59;
	setp.lt.s32 	%p60, %r134, 0;
	or.b32  	%r136, %r135, 2146435072;
	selp.b32 	%r137, %r136, %r135, %p60;
	mov.b32 	%r138, 0;
	mov.b64 	%fd51, {%r138, %r137};
$L__BB1_3:
	add.f64 	%fd31, %fd1, 0d4000000000000000;
	{
	.reg .b32 %temp; 
	mov.b64 	{%temp, %r139}, %fd31;
	}
	and.b32  	%r140, %r139, 2146435072;
	setp.ne.s32 	%p61, %r140, 2146435072;
	@%p61 bra 	$L__BB1_8;
	setp.num.f32 	%p62, %f1, %f1;
	@%p62 bra 	$L__BB1_6;
	mov.f64 	%fd32, 0d4000000000000000;
	add.rn.f64 	%fd51, %fd1, %fd32;
	bra.uni 	$L__BB1_8;
$L__BB1_6:
	setp.neu.f64 	%p63, %fd2, 0d7FF0000000000000;
	@%p63 bra 	$L__BB1_8;
	setp.lt.s32 	%p64, %r2, 0;
	setp.eq.s32 	%p65, %r4, 1062207488;
	setp.lt.s32 	%p66, %r134, 0;
	selp.b32 	%r142, 0, 2146435072, %p66;
	and.b32  	%r143, %r134, 2147483647;
	setp.ne.s32 	%p67, %r143, 1071644672;
	or.b32  	%r144, %r142, -2147483648;
	selp.b32 	%r145, %r144, %r142, %p67;
	selp.b32 	%r146, %r145, %r142, %p65;
	selp.b32 	%r147, %r146, %r142, %p64;
	mov.b32 	%r148, 0;
	mov.b64 	%fd51, {%r148, %r147};
$L__BB1_8:
	setp.eq.s32 	%p68, %r4, 1062207488;
	cvt.f64.f32 	%fd9, %f2;
	{
	.reg .b32 %temp; 
	mov.b64 	{%temp, %r5}, %fd9;
	}
	abs.f64 	%fd10, %fd9;
	{ // callseq 1, 0
	.param .b64 param0;
	st.param.f64 	[param0], %fd10;
	.param .b64 retval0;
	call.uni (retval0), 
	__internal_accurate_pow, 
	(
	param0
	);
	ld.param.f64 	%fd33, [retval0];
	} // callseq 1
	setp.lt.s32 	%p69, %r5, 0;
	neg.f64 	%fd35, %fd33;
	selp.f64 	%fd36, %fd35, %fd33, %p68;
	selp.f64 	%fd53, %fd36, %fd33, %p69;
	setp.neu.f32 	%p70, %f2, 0f00000000;
	@%p70 bra 	$L__BB1_10;
	setp.eq.s32 	%p71, %r4, 1062207488;
	selp.b32 	%r150, %r5, 0, %p71;
	setp.lt.s32 	%p72, %r134, 0;
	or.b32  	%r151, %r150, 2146435072;
	selp.b32 	%r152, %r151, %r150, %p72;
	mov.b32 	%r153, 0;
	mov.b64 	%fd53, {%r153, %r152};
$L__BB1_10:
	add.f64 	%fd37, %fd9, 0d4000000000000000;
	{
	.reg .b32 %temp; 
	mov.b64 	{%temp, %r154}, %fd37;
	}
	and.b32  	%r155, %r154, 2146435072;
	setp.ne.s32 	%p73, %r155, 2146435072;
	@%p73 bra 	$L__BB1_15;
	setp.num.f32 	%p74, %f2, %f2;
	@%p74 bra 	$L__BB1_13;
	mov.f64 	%fd38, 0d4000000000000000;
	add.rn.f64 	%fd53, %fd9, %fd38;
	bra.uni 	$L__BB1_15;
$L__BB1_13:
	setp.neu.f64 	%p75, %fd10, 0d7FF0000000000000;
	@%p75 bra 	$L__BB1_15;
	setp.lt.s32 	%p76, %r5, 0;
	setp.eq.s32 	%p77, %r4, 1062207488;
	setp.lt.s32 	%p78, %r134, 0;
	selp.b32 	%r157, 0, 2146435072, %p78;
	and.b32  	%r158, %r134, 2147483647;
	setp.ne.s32 	%p79, %r158, 1071644672;
	or.b32  	%r159, %r157, -2147483648;
	selp.b32 	%r160, %r159, %r157, %p79;
	selp.b32 	%r161, %r160, %r157, %p77;
	selp.b32 	%r162, %r161, %r157, %p76;
	mov.b32 	%r163, 0;
	mov.b64 	%fd53, {%r163, %r162};
$L__BB1_15:
	setp.eq.s32 	%p80, %r4, 1062207488;
	setp.eq.f32 	%p81, %f2, 0f3F800000;
	selp.f64 	%fd39, 0d3FF0000000000000, %fd53, %p81;
	setp.eq.f32 	%p82, %f1, 0f3F800000;
	selp.f64 	%fd40, 0d3FF0000000000000, %fd51, %p82;
	add.f64 	%fd17, %fd40, %fd39;
	cvt.f64.f32 	%fd18, %f3;
	{
	.reg .b32 %temp; 
	mov.b64 	{%temp, %r6}, %fd18;
	}
	abs.f64 	%fd19, %fd18;
	{ // callseq 2, 0
	.param .b64 param0;
	st.param.f64 	[param0], %fd19;
	.param .b64 retval0;
	call.uni (retval0), 
	__internal_accurate_pow, 
	(
	param0
	);
	ld.param.f64 	%fd41, [retval0];
	} // callseq 2
	setp.lt.s32 	%p83, %r6, 0;
	neg.f64 	%fd43, %fd41;
	selp.f64 	%fd44, %fd43, %fd41, %p80;
	selp.f64 	%fd55, %fd44, %fd41, %p83;
	setp.neu.f32 	%p84, %f3, 0f00000000;
	@%p84 bra 	$L__BB1_17;
	setp.eq.s32 	%p85, %r4, 1062207488;
	selp.b32 	%r165, %r6, 0, %p85;
	setp.lt.s32 	%p86, %r134, 0;
	or.b32  	%r166, %r165, 2146435072;
	selp.b32 	%r167, %r166, %r165, %p86;
	mov.b32 	%r168, 0;
	mov.b64 	%fd55, {%r168, %r167};
$L__BB1_17:
	add.f64 	%fd45, %fd18, 0d4000000000000000;
	{
	.reg .b32 %temp; 
	mov.b64 	{%temp, %r169}, %fd45;
	}
	and.b32  	%r170, %r169, 2146435072;
	setp.ne.s32 	%p87, %r170, 2146435072;
	@%p87 bra 	$L__BB1_22;
	setp.num.f32 	%p88, %f3, %f3;
	@%p88 bra 	$L__BB1_20;
	mov.f64 	%fd46, 0d4000000000000000;
	add.rn.f64 	%fd55, %fd18, %fd46;
	bra.uni 	$L__BB1_22;
$L__BB1_20:
	setp.neu.f64 	%p89, %fd19, 0d7FF0000000000000;
	@%p89 bra 	$L__BB1_22;
	setp.lt.s32 	%p90, %r6, 0;
	setp.eq.s32 	%p91, %r4, 1062207488;
	setp.lt.s32 	%p92, %r134, 0;
	selp.b32 	%r172, 0, 2146435072, %p92;
	and.b32  	%r173, %r134, 2147483647;
	setp.ne.s32 	%p93, %r173, 1071644672;
	or.b32  	%r174, %r172, -2147483648;
	selp.b32 	%r175, %r174, %r172, %p93;
	selp.b32 	%r176, %r175, %r172, %p91;
	selp.b32 	%r177, %r176, %r172, %p90;
	mov.b32 	%r178, 0;
	mov.b64 	%fd55, {%r178, %r177};
$L__BB1_22:
	ld.param.u64 	%rd109, [GetNormal_param_6];
	setp.eq.f32 	%p94, %f3, 0f3F800000;
	selp.f64 	%fd47, 0d3FF0000000000000, %fd55, %p94;
	add.f64 	%fd48, %fd17, %fd47;
	sqrt.rn.f64 	%fd49, %fd48;
	cvt.rn.f32.f64 	%f259, %fd49;
	neg.f32 	%f260, %f1;
	div.rn.f32 	%f261, %f260, %f259;
	neg.f32 	%f262, %f2;
	div.rn.f32 	%f263, %f262, %f259;
	neg.f32 	%f264, %f3;
	div.rn.f32 	%f265, %f264, %f259;
	cvta.to.global.u64 	%rd104, %rd109;
	add.s64 	%rd106, %rd104, %rd6;
	st.global.f32 	[%rd106], %f261;
	st.global.f32 	[%rd106+4], %f263;
	st.global.f32 	[%rd106+8], %f265;
$L__BB1_23:
	ret;

}
.func  (.param .b64 func_retval0) __internal_accurate_pow(
	.param .b64 __internal_accurate_pow_param_0
)
{
	.reg .pred 	%p<8>;
	.reg .b32 	%r<49>;
	.reg .b32 	%f<3>;
	.reg .b64 	%fd<109>;

	ld.param.f64 	%fd10, [__internal_accurate_pow_param_0];
	{
	.reg .b32 %temp; 
	mov.b64 	{%temp, %r46}, %fd10;
	}
	{
	.reg .b32 %temp; 
	mov.b64 	{%r45, %temp}, %fd10;
	}
	shr.u32 	%r47, %r46, 20;
	setp.gt.u32 	%p1, %r46, 1048575;
	@%p1 bra 	$L__BB2_2;
	mul.f64 	%fd11, %fd10, 0d4350000000000000;
	{
	.reg .b32 %temp; 
	mov.b64 	{%temp, %r46}, %fd11;
	}
	{
	.reg .b32 %temp; 
	mov.b64 	{%r45, %temp}, %fd11;
	}
	shr.u32 	%r16, %r46, 20;
	add.s32 	%r47, %r16, -54;
$L__BB2_2:
	add.s32 	%r48, %r47, -1023;
	and.b32  	%r17, %r46, -2146435073;
	or.b32  	%r18, %r17, 1072693248;
	mov.b64 	%fd107, {%r45, %r18};
	setp.lt.u32 	%p2, %r18, 1073127583;
	@%p2 bra 	$L__BB2_4;
	{
	.reg .b32 %temp; 
	mov.b64 	{%r19, %temp}, %fd107;
	}
	{
	.reg .b32 %temp; 
	mov.b64 	{%temp, %r20}, %fd107;
	}
	add.s32 	%r21, %r20, -1048576;
	mov.b64 	%fd107, {%r19, %r21};
	add.s32 	%r48, %r47, -1022;
$L__BB2_4:
	add.f64 	%fd12, %fd107, 0dBFF0000000000000;
	add.f64 	%fd13, %fd107, 0d3FF0000000000000;
	rcp.approx.ftz.f64 	%fd14, %fd13;
	neg.f64 	%fd15, %fd13;
	fma.rn.f64 	%fd16, %fd15, %fd14, 0d3FF0000000000000;
	fma.rn.f64 	%fd17, %fd16, %fd16, %fd16;
	fma.rn.f64 	%fd18, %fd17, %fd14, %fd14;
	mul.f64 	%fd19, %fd12, %fd18;
	fma.rn.f64 	%fd20, %fd12, %fd18, %fd19;
	mul.f64 	%fd21, %fd20, %fd20;
	fma.rn.f64 	%fd22, %fd21, 0d3EB0F5FF7D2CAFE2, 0d3ED0F5D241AD3B5A;
	fma.rn.f64 	%fd23, %fd22, %fd21, 0d3EF3B20A75488A3F;
	fma.rn.f64 	%fd24, %fd23, %fd21, 0d3F1745CDE4FAECD5;
	fma.rn.f64 	%fd25, %fd24, %fd21, 0d3F3C71C7258A578B;
	fma.rn.f64 	%fd26, %fd25, %fd21, 0d3F6249249242B910;
	fma.rn.f64 	%fd27, %fd26, %fd21, 0d3F89999999999DFB;
	sub.f64 	%fd28, %fd12, %fd20;
	add.f64 	%fd29, %fd28, %fd28;
	neg.f64 	%fd30, %fd20;
	fma.rn.f64 	%fd31, %fd30, %fd12, %fd29;
	mul.f64 	%fd32, %fd18, %fd31;
	fma.rn.f64 	%fd33, %fd21, %fd27, 0d3FB5555555555555;
	mov.f64 	%fd34, 0d3FB5555555555555;
	sub.f64 	%fd35, %fd34, %fd33;
	fma.rn.f64 	%fd36, %fd21, %fd27, %fd35;
	add.f64 	%fd37, %fd36, 0dBC46A4CB00B9E7B0;
	add.f64 	%fd38, %fd33, %fd37;
	sub.f64 	%fd39, %fd33, %fd38;
	add.f64 	%fd40, %fd37, %fd39;
	mul.rn.f64 	%fd41, %fd20, %fd20;
	neg.f64 	%fd42, %fd41;
	fma.rn.f64 	%fd43, %fd20, %fd20, %fd42;
	{
	.reg .b32 %temp; 
	mov.b64 	{%r22, %temp}, %fd32;
	}
	{
	.reg .b32 %temp; 
	mov.b64 	{%temp, %r23}, %fd32;
	}
	add.s32 	%r24, %r23, 1048576;
	mov.b64 	%fd44, {%r22, %r24};
	fma.rn.f64 	%fd45, %fd20, %fd44, %fd43;
	mul.rn.f64 	%fd46, %fd41, %fd20;
	neg.f64 	%fd47, %fd46;
	fma.rn.f64 	%fd48, %fd41, %fd20, %fd47;
	fma.rn.f64 	%fd49, %fd41, %fd32, %fd48;
	fma.rn.f64 	%fd50, %fd45, %fd20, %fd49;
	mul.rn.f64 	%fd51, %fd38, %fd46;
	neg.f64 	%fd52, %fd51;
	fma.rn.f64 	%fd53, %fd38, %fd46, %fd52;
	fma.rn.f64 	%fd54, %fd38, %fd50, %fd53;
	fma.rn.f64 	%fd55, %fd40, %fd46, %fd54;
	add.f64 	%fd56, %fd51, %fd55;
	sub.f64 	%fd57, %fd51, %fd56;
	add.f64 	%fd58, %fd55, %fd57;
	add.f64 	%fd59, %fd20, %fd56;
	sub.f64 	%fd60, %fd20, %fd59;
	add.f64 	%fd61, %fd56, %fd60;
	add.f64 	%fd62, %fd58, %fd61;
	add.f64 	%fd63, %fd32, %fd62;
	add.f64 	%fd64, %fd59, %fd63;
	sub.f64 	%fd65, %fd59, %fd64;
	add.f64 	%fd66, %fd63, %fd65;
	xor.b32  	%r25, %r48, -2147483648;
	mov.b32 	%r26, 1127219200;
	mov.b64 	%fd67, {%r25, %r26};
	mov.b32 	%r27, -2147483648;
	mov.b64 	%fd68, {%r27, %r26};
	sub.f64 	%fd69, %fd67, %fd68;
	fma.rn.f64 	%fd70, %fd69, 0d3FE62E42FEFA39EF, %fd64;
	fma.rn.f64 	%fd71, %fd69, 0dBFE62E42FEFA39EF, %fd70;
	sub.f64 	%fd72, %fd71, %fd64;
	sub.f64 	%fd73, %fd66, %fd72;
	fma.rn.f64 	%fd74, %fd69, 0d3C7ABC9E3B39803F, %fd73;
	add.f64 	%fd75, %fd70, %fd74;
	sub.f64 	%fd76, %fd70, %fd75;
	add.f64 	%fd77, %fd74, %fd76;
	mov.f64 	%fd78, 0d4000000000000000;
	{
	.reg .b32 %temp; 
	mov.b64 	{%temp, %r28}, %fd78;
	}
	{
	.reg .b32 %temp; 
	mov.b64 	{%r29, %temp}, %fd78;
	}
	shl.b32 	%r30, %r28, 1;
	setp.gt.u32 	%p3, %r30, -33554433;
	and.b32  	%r31, %r28, -15728641;
	selp.b32 	%r32, %r31, %r28, %p3;
	mov.b64 	%fd79, {%r29, %r32};
	mul.rn.f64 	%fd80, %fd75, %fd79;
	neg.f64 	%fd81, %fd80;
	fma.rn.f64 	%fd82, %fd75, %fd79, %fd81;
	fma.rn.f64 	%fd83, %fd77, %fd79, %fd82;
	add.f64 	%fd4, %fd80, %fd83;
	sub.f64 	%fd84, %fd80, %fd4;
	add.f64 	%fd5, %fd83, %fd84;
	fma.rn.f64 	%fd85, %fd4, 0d3FF71547652B82FE, 0d4338000000000000;
	{
	.reg .b32 %temp; 
	mov.b64 	{%r13, %temp}, %fd85;
	}
	mov.f64 	%fd86, 0dC338000000000000;
	add.rn.f64 	%fd87, %fd85, %fd86;
	fma.rn.f64 	%fd88, %fd87, 0dBFE62E42FEFA39EF, %fd4;
	fma.rn.f64 	%fd89, %fd87, 0dBC7ABC9E3B39803F, %fd88;
	fma.rn.f64 	%fd90, %fd89, 0d3E5ADE1569CE2BDF, 0d3E928AF3FCA213EA;
	fma.rn.f64 	%fd91, %fd90, %fd89, 0d3EC71DEE62401315;
	fma.rn.f64 	%fd92, %fd91, %fd89, 0d3EFA01997C89EB71;
	fma.rn.f64 	%fd93, %fd92, %fd89, 0d3F2A01A014761F65;
	fma.rn.f64 	%fd94, %fd93, %fd89, 0d3F56C16C1852B7AF;
	fma.rn.f64 	%fd95, %fd94, %fd89, 0d3F81111111122322;
	fma.rn.f64 	%fd96, %fd95, %fd89, 0d3FA55555555502A1;
	fma.rn.f64 	%fd97, %fd96, %fd89, 0d3FC5555555555511;
	fma.rn.f64 	%fd98, %fd97, %fd89, 0d3FE000000000000B;
	fma.rn.f64 	%fd99, %fd98, %fd89, 0d3FF0000000000000;
	fma.rn.f64 	%fd100, %fd99, %fd89, 0d3FF0000000000000;
	{
	.reg .b32 %temp; 
	mov.b64 	{%r14, %temp}, %fd100;
	}
	{
	.reg .b32 %temp; 
	mov.b64 	{%temp, %r15}, %fd100;
	}
	shl.b32 	%r33, %r13, 20;
	add.s32 	%r34, %r33, %r15;
	mov.b64 	%fd108, {%r14, %r34};
	{
	.reg .b32 %temp; 
	mov.b64 	{%temp, %r35}, %fd4;
	}
	mov.b32 	%f2, %r35;
	abs.f32 	%f1, %f2;
	setp.lt.f32 	%p4, %f1, 0f4086232B;
	@%p4 bra 	$L__BB2_7;
	setp.lt.f64 	%p5, %fd4, 0d0000000000000000;
	add.f64 	%fd101, %fd4, 0d7FF0000000000000;
	selp.f64 	%fd108, 0d0000000000000000, %fd101, %p5;
	setp.geu.f32 	%p6, %f1, 0f40874800;
	@%p6 bra 	$L__BB2_7;
	shr.u32 	%r36, %r13, 31;
	add.s32 	%r37, %r13, %r36;
	shr.s32 	%r38, %r37, 1;
	shl.b32 	%r39, %r38, 20;
	add.s32 	%r40, %r15, %r39;
	mov.b64 	%fd102, {%r14, %r40};
	sub.s32 	%r41, %r13, %r38;
	shl.b32 	%r42, %r41, 20;
	add.s32 	%r43, %r42, 1072693248;
	mov.b32 	%r44, 0;
	mov.b64 	%fd103, {%r44, %r43};
	mul.f64 	%fd108, %fd103, %fd102;
$L__BB2_7:
	abs.f64 	%fd104, %fd108;
	setp.eq.f64 	%p7, %fd104, 0d7FF0000000000000;
	fma.rn.f64 	%fd105, %fd108, %fd5, %fd108;
	selp.f64 	%fd106, %fd108, %fd105, %p7;
	st.param.f64 	[func_retval0], %fd106;
	ret;

}


// ===== COMPILED SASS (sm_100) =====

	.target	sm_100

	.elftype	@"ET_EXEC"


//--------------------- .note.nv.tkinfo           --------------------------
	.section	.note.nv.tkinfo,"",@"SHT_NOTE"
	.sectionflags	@"SHF_NOTE_NV_TKINFO"
	.tkinfo
        /*0018*/ 	.word	0x00000002
        /*0030*/ 	.string	""
        /*0030*/ 	.string	"ptxas"
        /*0030*/ 	.string	"Cuda compilation tools, release 13.0, V13.0.88"
        /*0030*/ 	.string	"Build cuda_13.0.r13.0/compiler.36424714_0"
        /*0030*/ 	.string	"-arch sm_100 -m 64 "



//--------------------- .note.nv.cuinfo           --------------------------
	.section	.note.nv.cuinfo,"",@"SHT_NOTE"
	.sectionflags	@"SHF_NOTE_NV_CUINFO"
        /*0018*/ 	.short	0x0002
        /*001a*/ 	.short	0x0064
        /*001c*/ 	.short	0x0082
	.zero		2


//--------------------- .nv.info                  --------------------------
	.section	.nv.info,"",@"SHT_CUDA_INFO"
	.align	4


	//----- nvinfo : EIATTR_REGCOUNT
	.align		4
        /*0000*/ 	.byte	0x04, 0x2f
        /*0002*/ 	.short	(.L_1 - .L_0)
	.align		4
.L_0:
        /*0004*/ 	.word	index@(carve)
        /*0008*/ 	.word	0x0000000c


	//----- nvinfo : EIATTR_FRAME_SIZE
	.align		4
.L_1:
        /*000c*/ 	.byte	0x04, 0x11
        /*000e*/ 	.short	(.L_3 - .L_2)
	.align		4
.L_2:
        /*0010*/ 	.word	index@(carve)
        /*0014*/ 	.word	0x00000000


	//----- nvinfo : EIATTR_REGCOUNT
	.align		4
.L_3:
        /*0018*/ 	.byte	0x04, 0x2f
        /*001a*/ 	.short	(.L_5 - .L_4)
	.align		4
.L_4:
        /*001c*/ 	.word	index@(GetNormal)
        /*0020*/ 	.word	0x00000024


	//----- nvinfo : EIATTR_FRAME_SIZE
	.align		4
.L_5:
        /*0024*/ 	.byte	0x04, 0x11
        /*0026*/ 	.short	(.L_7 - .L_6)
	.align		4
.L_6:
        /*0028*/ 	.word	index@($GetNormal$__internal_accurate_pow)
        /*002c*/ 	.word	0x00000000


	//----- nvinfo : EIATTR_FRAME_SIZE
	.align		4
.L_7:
        /*0030*/ 	.byte	0x04, 0x11
        /*0032*/ 	.short	(.L_9 - .L_8)
	.align		4
.L_8:
        /*0034*/ 	.word	index@($__internal_1_$__cuda_sm3x_div_rn_noftz_f32_slowpath)
        /*0038*/ 	.word	0x00000000


	//----- nvinfo : EIATTR_FRAME_SIZE
	.align		4
.L_9:
        /*003c*/ 	.byte	0x04, 0x11
        /*003e*/ 	.short	(.L_11 - .L_10)
	.align		4
.L_10:
        /*0040*/ 	.word	index@($__internal_0_$__cuda_sm20_dsqrt_rn_f64_mediumpath_v1)
        /*0044*/ 	.word	0x00000000


	//----- nvinfo : EIATTR_FRAME_SIZE
	.align		4
.L_11:
        /*0048*/ 	.byte	0x04, 0x11
        /*004a*/ 	.short	(.L_13 - .L_12)
	.align		4
.L_12:
        /*004c*/ 	.word	index@(GetNormal)
        /*0050*/ 	.word	0x00000000


	//----- nvinfo : EIATTR_MIN_STACK_SIZE
	.align		4
.L_13:
        /*0054*/ 	.byte	0x04, 0x12
        /*0056*/ 	.short	(.L_15 - .L_14)
	.align		4
.L_14:
        /*0058*/ 	.word	index@(GetNormal)
        /*005c*/ 	.word	0x00000000


	//----- nvinfo : EIATTR_MIN_STACK_SIZE
	.align		4
.L_15:
        /*0060*/ 	.byte	0x04, 0x12
        /*0062*/ 	.short	(.L_17 - .L_16)
	.align		4
.L_16:
        /*0064*/ 	.word	index@(carve)
        /*0068*/ 	.word	0x00000000
.L_17:


//--------------------- .nv.compat                --------------------------
	.section	.nv.compat,"",@"SHT_CUDA_COMPAT_INFO"
	.align	4
        /*0000*/ 	.byte	0x02, 0x09, 0x00, 0x00, 0x02, 0x02, 0x01, 0x00, 0x02, 0x05, 0x05, 0x00, 0x03, 0x07, 0x01, 0x01
        /*0010*/ 	.byte	0x02, 0x03, 0x00, 0x00, 0x02, 0x06, 0x01, 0x00, 0x04, 0x0b, 0x08, 0x00, 0x01, 0x00, 0x00, 0x00
        /*0020*/ 	.byte	0x00, 0x00, 0x00, 0x00


//--------------------- .nv.info.GetNormal        --------------------------
	.section	.nv.info.GetNormal,"",@"SHT_CUDA_INFO"
	.sectionflags	@""
	.align	4


	//----- nvinfo : EIATTR_CUDA_API_VERSION
	.align		4
        /*0000*/ 	.byte	0x04, 0x37
        /*0002*/ 	.short	(.L_19 - .L_18)
.L_18:
        /*0004*/ 	.word	0x00000082


	//----- nvinfo : EIATTR_KPARAM_INFO
	.align		4
.L_19:
        /*0008*/ 	.byte	0x04, 0x17
        /*000a*/ 	.short	(.L_21 - .L_20)
.L_20:
        /*000c*/ 	.word	0x00000000
        /*0010*/ 	.short	0x0006
        /*0012*/ 	.short	0x0020
        /*0014*/ 	.byte	0x00, 0xf5, 0x21, 0x00


	//----- nvinfo : EIATTR_KPARAM_INFO
	.align		4
.L_21:
        /*0018*/ 	.byte	0x04, 0x17
        /*001a*/ 	.short	(.L_23 - .L_22)
.L_22:
        /*001c*/ 	.word	0x00000000
        /*0020*/ 	.short	0x0005
        /*0022*/ 	.short	0x0018
        /*0024*/ 	.byte	0x00, 0xf5, 0x21, 0x00


	//----- nvinfo : EIATTR_KPARAM_INFO
	.align		4
.L_23:
        /*0028*/ 	.byte	0x04, 0x17
        /*002a*/ 	.short	(.L_25 - .L_24)
.L_24:
        /*002c*/ 	.word	0x00000000
        /*0030*/ 	.short	0x0004
        /*0032*/ 	.short	0x0010
        /*0034*/ 	.byte	0x00, 0xf5, 0x21, 0x00


	//----- nvinfo : EIATTR_KPARAM_INFO
	.align		4
.L_25:
        /*0038*/ 	.byte	0x04, 0x17
        /*003a*/ 	.short	(.L_27 - .L_26)
.L_26:
        /*003c*/ 	.word	0x00000000
        /*0040*/ 	.short	0x0003
        /*0042*/ 	.short	0x000c
        /*0044*/ 	.byte	0x00, 0xf0, 0x11, 0x00


	//----- nvinfo : EIATTR_KPARAM_INFO
	.align		4
.L_27:
        /*0048*/ 	.byte	0x04, 0x17
        /*004a*/ 	.short	(.L_29 - .L_28)
.L_28:
        /*004c*/ 	.word	0x00000000
        /*0050*/ 	.short	0x0002
        /*0052*/ 	.short	0x0008
        /*0054*/ 	.byte	0x00, 0xf0, 0x11, 0x00


	//----- nvinfo : EIATTR_KPARAM_INFO
	.align		4
.L_29:
        /*0058*/ 	.byte	0x04, 0x17
        /*005a*/ 	.short	(.L_31 - .L_30)
.L_30:
        /*005c*/ 	.word	0x00000000
        /*0060*/ 	.short	0x0001
        /*0062*/ 	.short	0x0004
        /*0064*/ 	.byte	0x00, 0xf0, 0x11, 0x00


	//----- nvinfo : EIATTR_KPARAM_INFO
	.align		4
.L_31:
        /*0068*/ 	.byte	0x04, 0x17
        /*006a*/ 	.short	(.L_33 - .L_32)
.L_32:
        /*006c*/ 	.word	0x00000000
        /*0070*/ 	.short	0x0000
        /*0072*/ 	.short	0x0000
        /*0074*/ 	.byte	0x00, 0xf0, 0x11, 0x00


	//----- nvinfo : EIATTR_SPARSE_MMA_MASK
	.align		4
.L_33:
        /*0078*/ 	.byte	0x03, 0x50
        /*007a*/ 	.short	0x0000


	//----- nvinfo : EIATTR_MAXREG_COUNT
	.align		4
        /*007c*/ 	.byte	0x03, 0x1b
        /*007e*/ 	.short	0x00ff


	//----- nvinfo : EIATTR_MERCURY_ISA_VERSION
	.align		4
        /*0080*/ 	.byte	0x03, 0x5f
        /*0082*/ 	.short	0x0101


	//----- nvinfo : EIATTR_VRC_CTA_INIT_COUNT
	.align		4
        /*0084*/ 	.byte	0x02, 0x4a
	.zero		1
	.zero		1


	//----- nvinfo : EIATTR_EXIT_INSTR_OFFSETS
	.align		4
        /*0088*/ 	.byte	0x04, 0x1c
        /*008a*/ 	.short	(.L_35 - .L_34)


	//   ....[0]....
.L_34:
        /*008c*/ 	.word	0x00000070


	//   ....[1]....
        /*0090*/ 	.word	0x000028f0


	//----- nvinfo : EIATTR_CRS_STACK_SIZE
	.align		4
.L_35:
        /*0094*/ 	.byte	0x04, 0x1e
        /*0096*/ 	.short	(.L_37 - .L_36)
.L_36:
        /*0098*/ 	.word	0x00000000


	//----- nvinfo : EIATTR_CBANK_PARAM_SIZE
	.align		4
.L_37:
        /*009c*/ 	.byte	0x03, 0x19
        /*009e*/ 	.short	0x0028


	//----- nvinfo : EIATTR_PARAM_CBANK
	.align		4
        /*00a0*/ 	.byte	0x04, 0x0a
        /*00a2*/ 	.short	(.L_39 - .L_38)
	.align		4
.L_38:
        /*00a4*/ 	.word	index@(.nv.constant0.GetNormal)
        /*00a8*/ 	.short	0x0380
        /*00aa*/ 	.short	0x0028


	//----- nvinfo : EIATTR_SW_WAR
	.align		4
.L_39:
        /*00ac*/ 	.byte	0x04, 0x36
        /*00ae*/ 	.short	(.L_41 - .L_40)
.L_40:
        /*00b0*/ 	.word	0x00000008
.L_41:


//--------------------- .nv.info.carve            --------------------------
	.section	.nv.info.carve,"",@"SHT_CUDA_INFO"
	.sectionflags	@""
	.align	4


	//----- nvinfo : EIATTR_CUDA_API_VERSION
	.align		4
        /*0000*/ 	.byte	0x04, 0x37
        /*0002*/ 	.short	(.L_43 - .L_42)
.L_42:
        /*0004*/ 	.word	0x00000082


	//----- nvinfo : EIATTR_KPARAM_INFO
	.align		4
.L_43:
        /*0008*/ 	.byte	0x04, 0x17
        /*000a*/ 	.short	(.L_45 - .L_44)
.L_44:
        /*000c*/ 	.word	0x00000000
        /*0010*/ 	.short	0x0006
        /*0012*/ 	.short	0x0018
        /*0014*/ 	.byte	0x00, 0xf5, 0x21, 0x00


	//----- nvinfo : EIATTR_KPARAM_INFO
	.align		4
.L_45:
        /*0018*/ 	.byte	0x04, 0x17
        /*001a*/ 	.short	(.L_47 - .L_46)
.L_46:
        /*001c*/ 	.word	0x00000000
        /*0020*/ 	.short	0x0005
        /*0022*/ 	.short	0x0014
        /*0024*/ 	.byte	0x00, 0xf0, 0x11, 0x00


	//----- nvinfo : EIATTR_KPARAM_INFO
	.align		4
.L_47:
        /*0028*/ 	.byte	0x04, 0x17
        /*002a*/ 	.short	(.L_49 - .L_48)
.L_48:
        /*002c*/ 	.word	0x00000000
        /*0030*/ 	.short	0x0004
        /*0032*/ 	.short	0x0010
        /*0034*/ 	.byte	0x00, 0xf0, 0x11, 0x00


	//----- nvinfo : EIATTR_KPARAM_INFO
	.align		4
.L_49:
        /*0038*/ 	.byte	0x04, 0x17
        /*003a*/ 	.short	(.L_51 - .L_50)
.L_50:
        /*003c*/ 	.word	0x00000000
        /*0040*/ 	.short	0x0003
        /*0042*/ 	.short	0x000c
        /*0044*/ 	.byte	0x00, 0xf0, 0x11, 0x00


	//----- nvinfo : EIATTR_KPARAM_INFO
	.align		4
.L_51:
        /*0048*/ 	.byte	0x04, 0x17
        /*004a*/ 	.short	(.L_53 - .L_52)
.L_52:
        /*004c*/ 	.word	0x00000000
        /*0050*/ 	.short	0x0002
        /*0052*/ 	.short	0x0008
        /*0054*/ 	.byte	0x00, 0xf0, 0x11, 0x00


	//----- nvinfo : EIATTR_KPARAM_INFO
	.align		4
.L_53:
        /*0058*/ 	.byte	0x04, 0x17
        /*005a*/ 	.short	(.L_55 - .L_54)
.L_54:
        /*005c*/ 	.word	0x00000000
        /*0060*/ 	.short	0x0001
        /*0062*/ 	.short	0x0004
        /*0064*/ 	.byte	0x00, 0xf0, 0x11, 0x00


	//----- nvinfo : EIATTR_KPARAM_INFO
	.align		4
.L_55:
        /*0068*/ 	.byte	0x04, 0x17
        /*006a*/ 	.short	(.L_57 - .L_56)
.L_56:
        /*006c*/ 	.word	0x00000000
        /*0070*/ 	.short	0x0000
        /*0072*/ 	.short	0x0000
        /*0074*/ 	.byte	0x00, 0xf0, 0x11, 0x00


	//----- nvinfo : EIATTR_SPARSE_MMA_MASK
	.align		4
.L_57:
        /*0078*/ 	.byte	0x03, 0x50
        /*007a*/ 	.short	0x0000


	//----- nvinfo : EIATTR_MAXREG_COUNT
	.align		4
        /*007c*/ 	.byte	0x03, 0x1b
        /*007e*/ 	.short	0x00ff


	//----- nvinfo : EIATTR_MERCURY_ISA_VERSION
	.align		4
        /*0080*/ 	.byte	0x03, 0x5f
        /*0082*/ 	.short	0x0101


	//----- nvinfo : EIATTR_VRC_CTA_INIT_COUNT
	.align		4
        /*0084*/ 	.byte	0x02, 0x4a
	.zero		1
	.zero		1


	//----- nvinfo : EIATTR_EXIT_INSTR_OFFSETS
	.align		4
        /*0088*/ 	.byte	0x04, 0x1c
        /*008a*/ 	.short	(.L_59 - .L_58)


	//   ....[0]....
.L_58:
        /*008c*/ 	.word	0x00000100


	//   ....[1]....
        /*0090*/ 	.word	0x00000180


	//----- nvinfo : EIATTR_CBANK_PARAM_SIZE
	.align		4
.L_59:
        /*0094*/ 	.byte	0x03, 0x19
        /*0096*/ 	.short	0x0020


	//----- nvinfo : EIATTR_PARAM_CBANK
	.align		4
        /*0098*/ 	.byte	0x04, 0x0a
        /*009a*/ 	.short	(.L_61 - .L_60)
	.align		4
.L_60:
        /*009c*/ 	.word	index@(.nv.constant0.carve)
        /*00a0*/ 	.short	0x0380
        /*00a2*/ 	.short	0x0020


	//----- nvinfo : EIATTR_SW_WAR
	.align		4
.L_61:
        /*00a4*/ 	.byte	0x04, 0x36
        /*00a6*/ 	.short	(.L_63 - .L_62)
.L_62:
        /*00a8*/ 	.word	0x00000008
.L_63:


//--------------------- .nv.callgraph             --------------------------
	.section	.nv.callgraph,"",@"SHT_CUDA_CALLGRAPH"
	.align	4
	.sectionentsize	8
	.align		4
        /*0000*/ 	.word	0x00000000
	.align		4
        /*0004*/ 	.word	0xffffffff
	.align		4
        /*0008*/ 	.word	0x00000000
	.align		4
        /*000c*/ 	.word	0xfffffffe
	.align		4
        /*0010*/ 	.word	0x00000000
	.align		4
        /*0014*/ 	.word	0xfffffffd
	.align		4
        /*0018*/ 	.word	0x00000000
	.align		4
        /*001c*/ 	.word	0xfffffffc


//--------------------- .text.GetNormal           --------------------------
	.section	.text.GetNormal,"ax",@progbits
	.align	128
        .global         GetNormal
        .type           GetNormal,@function
        .size           GetNormal,(.L_x_43 - GetNormal)
        .other          GetNormal,@"STO_CUDA_ENTRY STV_DEFAULT"
GetNormal:
.text.GetNormal:
[----:B------:R-:W-:Y:S01]  /*0000*/  LDC R1, c[0x0][0x37c] ;  /* 0x0000df00ff017b82 */ /* 0x000fe20000000800 */
[----:B------:R-:W0:Y:S01]  /*0010*/  S2R R2, SR_CTAID.X ;  /* 0x0000000000027919 */ /* 0x000e220000002500 */
[----:B------:R-:W0:Y:S01]  /*0020*/  LDCU UR4, c[0x0][0x360] ;  /* 0x00006c00ff0477ac */ /* 0x000e220008000800 */
[----:B------:R-:W0:Y:S01]  /*0030*/  S2R R3, SR_TID.X ;  /* 0x0000000000037919 */ /* 0x000e220000002100 */
[----:B------:R-:W1:Y:S01]  /*0040*/  LDCU UR5, c[0x0][0x380] ;  /* 0x00007000ff0577ac */ /* 0x000e620008000800 */
[----:B0-----:R-:W-:-:S05]  /*0050*/  IMAD R2, R2, UR4, R3 ;  /* 0x0000000402027c24 */ /* 0x001fca000f8e0203 */
[----:B-1----:R-:W-:-:S13]  /*0060*/  ISETP.GE.AND P0, PT, R2, UR5, PT ;  /* 0x0000000502007c0c */ /* 0x002fda000bf06270 */
[----:B------:R-:W-:Y:S05]  /*0070*/  @P0 EXIT ;  /* 0x000000000000094d */ /* 0x000fea0003800000 */
[----:B------:R-:W0:Y:S01]  /*0080*/  LDC.64 R8, c[0x0][0x390] ;  /* 0x0000e400ff087b82 */ /* 0x000e220000000a00 */
[----:B------:R-:W1:Y:S01]  /*0090*/  LDCU.64 UR8, c[0x0][0x358] ;  /* 0x00006b00ff0877ac */ /* 0x000e620008000a00 */
[----:B------:R-:W2:Y:S01]  /*00a0*/  LDCU UR4, c[0x0][0x384] ;  /* 0x00007080ff0477ac */ /* 0x000ea20008000800 */
[----:B0-----:R-:W-:-:S05]  /*00b0*/  IMAD.WIDE R8, R2, 0xc, R8 ;  /* 0x0000000c02087825 */ /* 0x001fca00078e0208 */
[----:B-1----:R-:W3:Y:S01]  /*00c0*/  LDG.E R0, desc[UR8][R8.64] ;  /* 0x0000000808007981 */ /* 0x002ee2000c1e1900 */
[----:B--2---:R-:W-:Y:S01]  /*00d0*/  I2FP.F32.S32 R3, UR4 ;  /* 0x0000000400037c45 */ /* 0x004fe20008201400 */
[----:B------:R-:W-:Y:S04]  /*00e0*/  BSSY.RECONVERGENT B0, `(.L_x_0) ;  /* 0x000000e000007945 */ /* 0x000fe80003800200 */
[----:B------:R-:W-:-:S04]  /*00f0*/  FADD R7, R3, -1 ;  /* 0xbf80000003077421 */ /* 0x000fc80000000000 */
[----:B------:R-:W0:Y:S02]  /*0100*/  MUFU.RCP R4, R7 ;  /* 0x0000000700047308 */ /* 0x000e240000001000 */
[----:B0-----:R-:W-:-:S04]  /*0110*/  FFMA R3, -R7, R4, 1 ;  /* 0x3f80000007037423 */ /* 0x001fc80000000104 */
[----:B------:R-:W-:Y:S02]  /*0120*/  FFMA R3, R4, R3, R4 ;  /* 0x0000000304037223 */ /* 0x000fe40000000004 */
[----:B---3--:R-:W0:Y:S02]  /*0130*/  FCHK P0, R0, R7 ;  /* 0x0000000700007302 */ /* 0x008e240000000000 */
[----:B------:R-:W-:-:S04]  /*0140*/  FFMA R4, R0, R3, RZ ;  /* 0x0000000300047223 */ /* 0x000fc800000000ff */
[----:B------:R-:W-:-:S04]  /*0150*/  FFMA R27, -R7, R4, R0 ;  /* 0x00000004071b7223 */ /* 0x000fc80000000100 */
[----:B------:R-:W-:Y:S01]  /*0160*/  FFMA R27, R3, R27, R4 ;  /* 0x0000001b031b7223 */ /* 0x000fe20000000004 */
[----:B0-----:R-:W-:Y:S06]  /*0170*/  @!P0 BRA `(.L_x_1) ;  /* 0x0000000000108947 */ /* 0x001fec0003800000 */
[----:B------:R-:W-:Y:S02]  /*0180*/  MOV R18, R0 ;  /* 0x0000000000127202 */ /* 0x000fe40000000f00 */
[----:B------:R-:W-:-:S07]  /*0190*/  MOV R10, 0x1b0 ;  /* 0x000001b0000a7802 */ /* 0x000fce0000000f00 */
[----:B------:R-:W-:Y:S05]  /*01a0*/  CALL.REL.NOINC `($__internal_1_$__cuda_sm3x_div_rn_noftz_f32_slowpath) ;  /* 0x00000028008c7944 */ /* 0x000fea0003c00000 */
[----:B------:R-:W-:-:S07]  /*01b0*/  IMAD.MOV.U32 R27, RZ, RZ, R4 ;  /* 0x000000ffff1b7224 */ /* 0x000fce00078e0004 */
.L_x_1:
[----:B------:R-:W-:Y:S05]  /*01c0*/  BSYNC.RECONVERGENT B0 ;  /* 0x0000000000007941 */ /* 0x000fea0003800200 */
.L_x_0:
[----:B------:R-:W2:Y:S01]  /*01d0*/  LDG.E R0, desc[UR8][R8.64+0x4] ;  /* 0x0000040808007981 */ /* 0x000ea2000c1e1900 */
[----:B------:R-:W0:Y:S01]  /*01e0*/  LDCU UR4, c[0x0][0x388] ;  /* 0x00007100ff0477ac */ /* 0x000e220008000800 */
[----:B------:R-:W-:Y:S01]  /*01f0*/  BSSY.RECONVERGENT B0, `(.L_x_2) ;  /* 0x000000f000007945 */ /* 0x000fe20003800200 */
[----:B0-----:R-:W-:-:S05]  /*0200*/  I2FP.F32.S32 R3, UR4 ;  /* 0x0000000400037c45 */ /* 0x001fca0008201400 */
[----:B------:R-:W-:-:S04]  /*0210*/  FADD R7, R3, -1 ;  /* 0xbf80000003077421 */ /* 0x000fc80000000000 */
[----:B------:R-:W0:Y:S02]  /*0220*/  MUFU.RCP R4, R7 ;  /* 0x0000000700047308 */ /* 0x000e240000001000 */
[----:B0-----:R-:W-:-:S04]  /*0230*/  FFMA R3, -R7, R4, 1 ;  /* 0x3f80000007037423 */ /* 0x001fc80000000104 */
[----:B------:R-:W-:Y:S02]  /*0240*/  FFMA R3, R4, R3, R4 ;  /* 0x0000000304037223 */ /* 0x000fe40000000004 */
[----:B--2---:R-:W0:Y:S02]  /*0250*/  FCHK P0, R0, R7 ;  /* 0x0000000700007302 */ /* 0x004e240000000000 */
        /* <DEDUP_REMOVED lines=8> */
.L_x_3:
[----:B------:R-:W-:Y:S05]  /*02e0*/  BSYNC.RECONVERGENT B0 ;  /* 0x0000000000007941 */ /* 0x000fea0003800200 */
.L_x_2:
        /* <DEDUP_REMOVED lines=17> */
.L_x_5:
[----:B------:R-:W-:Y:S05]  /*0400*/  BSYNC.RECONVERGENT B0 ;  /* 0x0000000000007941 */ /* 0x000fea0003800200 */
.L_x_4:
[----:B------:R-:W0:Y:S01]  /*0410*/  LDCU UR4, c[0x0][0x384] ;  /* 0x00007080ff0477ac */ /* 0x000e220008000800 */
[----:B------:R-:W-:Y:S01]  /*0420*/  FADD R21, R27, 0.0024999999441206455231 ;  /* 0x3b23d70a1b157421 */ /* 0x000fe20000000000 */
[----:B------:R-:W1:Y:S01]  /*0430*/  LDCU.64 UR6, c[0x0][0x388] ;  /* 0x00007100ff0677ac */ /* 0x000e620008000a00 */
[----:B0-----:R-:W-:-:S06]  /*0440*/  UIADD3 UR4, UPT, UPT, UR4, -0x1, URZ ;  /* 0xffffffff04047890 */ /* 0x001fcc000fffe0ff */
[----:B------:R-:W-:Y:S01]  /*0450*/  I2FP.F32.S32 R22, UR4 ;  /* 0x0000000400167c45 */ /* 0x000fe20008201400 */
[----:B-1----:R-:W-:-:S04]  /*0460*/  UIADD3 UR4, UPT, UPT, UR6, -0x1, URZ ;  /* 0xffffffff06047890 */ /* 0x002fc8000fffe0ff */
[----:B------:R-:W-:Y:S02]  /*0470*/  FMUL R21, R21, R22 ;  /* 0x0000001615157220 */ /* 0x000fe40000400000 */
[----:B------:R-:W-:Y:S01]  /*0480*/  I2FP.F32.S32 R4, UR4 ;  /* 0x0000000400047c45 */ /* 0x000fe20008201400 */
[----:B------:R-:W-:Y:S01]  /*0490*/  UIADD3 UR4, UPT, UPT, UR7, -0x1, URZ ;  /* 0xffffffff07047890 */ /* 0x000fe2000fffe0ff */
[----:B------:R-:W0:Y:S03]  /*04a0*/  F2I.FLOOR.NTZ R0, R21 ;  /* 0x0000001500007305 */ /* 0x000e260000207100 */
[----:B------:R-:W-:Y:S02]  /*04b0*/  FMUL R26, R4, R5 ;  /* 0x00000005041a7220 */ /* 0x000fe40000400000 */
[----:B------:R-:W-:Y:S01]  /*04c0*/  I2FP.F32.S32 R8, UR4 ;  /* 0x0000000400087c45 */ /* 0x000fe20008201400 */
[----:B------:R-:W-:-:S02]  /*04d0*/  UIMAD UR4, UR6, UR7, URZ ;  /* 0x00000007060472a4 */ /* 0x000fc4000f8e02ff */
[----:B------:R-:W1:Y:S02]  /*04e0*/  F2I.FLOOR.NTZ R3, R26 ;  /* 0x0000001a00037305 */ /* 0x000e640000207100 */
[----:B------:R-:W-:Y:S01]  /*04f0*/  FMUL R24, R8, R23 ;  /* 0x0000001708187220 */ /* 0x000fe20000400000 */
[----:B0-----:R-:W-:-:S05]  /*0500*/  I2FP.F32.S32 R20, R0 ;  /* 0x0000000000147245 */ /* 0x001fca0000201400 */
[----:B------:R-:W0:Y:S01]  /*0510*/  F2I.FLOOR.NTZ R25, R24 ;  /* 0x0000001800197305 */ /* 0x000e220000207100 */
[----:B------:R-:W-:Y:S02]  /*0520*/  IADD3 R0, PT, PT, R0, 0x1, RZ ;  /* 0x0000000100007810 */ /* 0x000fe40007ffe0ff */
[C---:B------:R-:W-:Y:S02]  /*0530*/  FSETP.GEU.AND P0, PT, R20.reuse, RZ, PT ;  /* 0x000000ff1400720b */ /* 0x040fe40003f0e000 */
[----:B------:R-:W-:Y:S02]  /*0540*/  I2FP.F32.S32 R0, R0 ;  /* 0x0000000000007245 */ /* 0x000fe40000201400 */
[----:B-1----:R-:W-:Y:S02]  /*0550*/  I2FP.F32.S32 R7, R3 ;  /* 0x0000000300077245 */ /* 0x002fe40000201400 */
[----:B------:R-:W-:Y:S02]  /*0560*/  FSEL R11, R20, RZ, P0 ;  /* 0x000000ff140b7208 */ /* 0x000fe40000000000 */
[----:B------:R-:W-:-:S02]  /*0570*/  FSETP.GEU.AND P1, PT, R7, RZ, PT ;  /* 0x000000ff0700720b */ /* 0x000fc40003f2e000 */
[----:B------:R-:W-:Y:S02]  /*0580*/  FSETP.GT.AND P0, PT, R11, R22, PT ;  /* 0x000000160b00720b */ /* 0x000fe40003f04000 */
[----:B0-----:R-:W-:Y:S02]  /*0590*/  I2FP.F32.S32 R9, R25 ;  /* 0x0000001900097245 */ /* 0x001fe40000201400 */
[----:B------:R-:W-:Y:S02]  /*05a0*/  FSEL R13, R7, RZ, P1 ;  /* 0x000000ff070d7208 */ /* 0x000fe40000800000 */
[----:B------:R-:W-:Y:S02]  /*05b0*/  FSETP.GEU.AND P1, PT, R9, RZ, PT ;  /* 0x000000ff0900720b */ /* 0x000fe40003f2e000 */
[----:B------:R-:W-:Y:S02]  /*05c0*/  FSEL R6, R22, R11, P0 ;  /* 0x0000000b16067208 */ /* 0x000fe40000000000 */
[----:B------:R-:W-:-:S02]  /*05d0*/  FSETP.GT.AND P0, PT, R13, R4, PT ;  /* 0x000000040d00720b */ /* 0x000fc40003f04000 */
[----:B------:R-:W-:Y:S02]  /*05e0*/  FSEL R11, R9, RZ, P1 ;  /* 0x000000ff090b7208 */ /* 0x000fe40000800000 */
[----:B------:R-:W-:Y:S01]  /*05f0*/  FSETP.GEU.AND P1, PT, R0, RZ, PT ;  /* 0x000000ff0000720b */ /* 0x000fe20003f2e000 */
[----:B------:R-:W-:Y:S01]  /*0600*/  F2I.TRUNC.NTZ R6, R6 ;  /* 0x0000000600067305 */ /* 0x000fe2000020f100 */
[----:B------:R-:W-:Y:S02]  /*0610*/  FSEL R10, R4, R13, P0 ;  /* 0x0000000d040a7208 */ /* 0x000fe40000000000 */
[----:B------:R-:W-:Y:S01]  /*0620*/  FSETP.GT.AND P0, PT, R11, R8, PT ;  /* 0x000000080b00720b */ /* 0x000fe20003f04000 */
[----:B------:R-:W0:Y:S01]  /*0630*/  LDC.64 R12, c[0x0][0x398] ;  /* 0x0000e600ff0c7b82 */ /* 0x000e220000000a00 */
[----:B------:R-:W-:Y:S02]  /*0640*/  FSEL R15, R0, RZ, P1 ;  /* 0x000000ff000f7208 */ /* 0x000fe40000800000 */
[----:B------:R-:W-:Y:S01]  /*0650*/  FSEL R0, R8, R11, P0 ;  /* 0x0000000b08007208 */ /* 0x000fe20000000000 */
[----:B------:R-:W1:Y:S01]  /*0660*/  F2I.TRUNC.NTZ R10, R10 ;  /* 0x0000000a000a7305 */ /* 0x000e62000020f100 */
[----:B------:R-:W-:-:S04]  /*0670*/  FSETP.GT.AND P0, PT, R15, R22, PT ;  /* 0x000000160f00720b */ /* 0x000fc80003f04000 */
[----:B------:R-:W-:-:S03]  /*0680*/  FSEL R18, R22, R15, P0 ;  /* 0x0000000f16127208 */ /* 0x000fc60000000000 */
[----:B------:R-:W2:Y:S01]  /*0690*/  F2I.TRUNC.NTZ R0, R0 ;  /* 0x0000000000007305 */ /* 0x000ea2000020f100 */
[----:B-1----:R-:W-:-:S07]  /*06a0*/  IMAD R17, R10, UR7, RZ ;  /* 0x000000070a117c24 */ /* 0x002fce000f8e02ff */
[----:B------:R-:W1:Y:S01]  /*06b0*/  F2I.TRUNC.NTZ R18, R18 ;  /* 0x0000001200127305 */ /* 0x000e62000020f100 */
[----:B------:R-:W-:-:S04]  /*06c0*/  IMAD R16, R6, UR4, R17 ;  /* 0x0000000406107c24 */ /* 0x000fc8000f8e0211 */
[----:B--2---:R-:W-:-:S04]  /*06d0*/  IMAD.IADD R15, R0, 0x1, R16 ;  /* 0x00000001000f7824 */ /* 0x004fc800078e0210 */
[----:B0-----:R-:W-:-:S04]  /*06e0*/  IMAD.WIDE R14, R15, 0x4, R12 ;  /* 0x000000040f0e7825 */ /* 0x001fc800078e020c */
[----:B-1----:R-:W-:Y:S02]  /*06f0*/  IMAD R19, R18, UR4, R17 ;  /* 0x0000000412137c24 */ /* 0x002fe4000f8e0211 */
[----:B------:R0:W2:Y:S03]  /*0700*/  LDG.E R15, desc[UR8][R14.64] ;  /* 0x000000080e0f7981 */ /* 0x0000a6000c1e1900 */
[----:B------:R-:W-:-:S05]  /*0710*/  IADD3 R11, PT, PT, R0, R19, RZ ;  /* 0x00000013000b7210 */ /* 0x000fca0007ffe0ff */
[----:B------:R-:W-:-:S06]  /*0720*/  IMAD.WIDE R10, R11, 0x4, R12 ;  /* 0x000000040b0a7825 */ /* 0x000fcc00078e020c */
[----:B------:R1:W2:Y:S01]  /*0730*/  LDG.E R10, desc[UR8][R10.64] ;  /* 0x000000080a0a7981 */ /* 0x0002a2000c1e1900 */
[----:B------:R-:W-:Y:S01]  /*0740*/  VIADD R3, R3, 0x1 ;  /* 0x0000000103037836 */ /* 0x000fe20000000000 */
[----:B------:R-:W-:-:S04]  /*0750*/  IADD3 R25, PT, PT, R25, 0x1, RZ ;  /* 0x0000000119197810 */ /* 0x000fc80007ffe0ff */
[----:B------:R-:W-:Y:S02]  /*0760*/  I2FP.F32.S32 R3, R3 ;  /* 0x0000000300037245 */ /* 0x000fe40000201400 */
[----:B------:R-:W-:Y:S02]  /*0770*/  I2FP.F32.S32 R25, R25 ;  /* 0x0000001900197245 */ /* 0x000fe40000201400 */
[----:B------:R-:W-:Y:S02]  /*0780*/  FSETP.GEU.AND P0, PT, R3, RZ, PT ;  /* 0x000000ff0300720b */ /* 0x000fe40003f0e000 */
[----:B------:R-:W-:Y:S02]  /*0790*/  FSETP.GEU.AND P1, PT, R25, RZ, PT ;  /* 0x000000ff1900720b */ /* 0x000fe40003f2e000 */
[----:B------:R-:W-:Y:S02]  /*07a0*/  FSEL R3, R3, RZ, P0 ;  /* 0x000000ff03037208 */ /* 0x000fe40000000000 */
[----:B------:R-:W-:-:S02]  /*07b0*/  FSEL R25, R25, RZ, P1 ;  /* 0x000000ff19197208 */ /* 0x000fc40000800000 */
[----:B------:R-:W-:-:S04]  /*07c0*/  FSETP.GT.AND P0, PT, R3, R4, PT ;  /* 0x000000040300720b */ /* 0x000fc80003f04000 */
[----:B0-----:R-:W-:Y:S02]  /*07d0*/  FSEL R14, R4, R3, P0 ;  /* 0x00000003040e7208 */ /* 0x001fe40000000000 */
[----:B------:R-:W-:-:S04]  /*07e0*/  FSETP.GT.AND P0, PT, R25, R8, PT ;  /* 0x000000081900720b */ /* 0x000fc80003f04000 */
[----:B------:R-:W-:Y:S01]  /*07f0*/  FSEL R3, R8, R25, P0 ;  /* 0x0000001908037208 */ /* 0x000fe20000000000 */
[----:B------:R-:W0:Y:S01]  /*0800*/  F2I.TRUNC.NTZ R29, R14 ;  /* 0x0000000e001d7305 */ /* 0x000e22000020f100 */
[C---:B------:R-:W-:Y:S01]  /*0810*/  FSETP.GEU.AND P0, PT, R21.reuse, R20, PT ;  /* 0x000000141500720b */ /* 0x040fe20003f0e000 */
[----:B------:R-:W-:-:S06]  /*0820*/  FADD R20, R21, -R20 ;  /* 0x8000001415147221 */ /* 0x000fcc0000000000 */
[----:B------:R-:W1:Y:S01]  /*0830*/  F2I.TRUNC.NTZ R3, R3 ;  /* 0x0000000300037305 */ /* 0x000e62000020f100 */
[----:B------:R-:W-:-:S04]  /*0840*/  FSEL R20, R20, RZ, P0 ;  /* 0x000000ff14147208 */ /* 0x000fc80000000000 */
[----:B------:R-:W-:Y:S01]  /*0850*/  FMNMX.NAN R28, R20, 1, PT ;  /* 0x3f800000141c7809 */ /* 0x000fe20003820000 */
[----:B0-----:R-:W-:-:S04]  /*0860*/  IMAD R29, R29, UR7, RZ ;  /* 0x000000071d1d7c24 */ /* 0x001fc8000f8e02ff */
[--C-:B------:R-:W-:Y:S01]  /*0870*/  IMAD R18, R18, UR4, R29.reuse ;  /* 0x0000000412127c24 */ /* 0x100fe2000f8e021d */
[----:B-1----:R-:W-:Y:S01]  /*0880*/  IADD3 R11, PT, PT, R19, R3, RZ ;  /* 0x00000003130b7210 */ /* 0x002fe20007ffe0ff */
[----:B------:R-:W-:-:S03]  /*0890*/  IMAD R19, R6, UR4, R29 ;  /* 0x0000000406137c24 */ /* 0x000fc6000f8e021d */
[----:B------:R-:W-:Y:S01]  /*08a0*/  IADD3 R31, PT, PT, R0, R18, RZ ;  /* 0x00000012001f7210 */ /* 0x000fe20007ffe0ff */
[----:B------:R-:W-:-:S04]  /*08b0*/  IMAD.IADD R21, R16, 0x1, R3 ;  /* 0x0000000110157824 */ /* 0x000fc800078e0203 */
[----:B------:R-:W-:-:S05]  /*08c0*/  IMAD.WIDE R20, R21, 0x4, R12 ;  /* 0x0000000415147825 */ /* 0x000fca00078e020c */
[----:B------:R-:W3:Y:S01]  /*08d0*/  LDG.E R16, desc[UR8][R20.64] ;  /* 0x0000000814107981 */ /* 0x000ee2000c1e1900 */
[----:B--2---:R-:W-:-:S04]  /*08e0*/  FADD R10, -R15, R10 ;  /* 0x0000000a0f0a7221 */ /* 0x004fc80000000100 */
[----:B------:R-:W-:Y:S01]  /*08f0*/  FFMA R6, R28, R10, R15 ;  /* 0x0000000a1c067223 */ /* 0x000fe2000000000f */
[----:B------:R-:W-:-:S05]  /*0900*/  IMAD.WIDE R14, R11, 0x4, R12 ;  /* 0x000000040b0e7825 */ /* 0x000fca00078e020c */
[----:B------:R0:W3:Y:S01]  /*0910*/  LDG.E R25, desc[UR8][R14.64] ;  /* 0x000000080e197981 */ /* 0x0000e2000c1e1900 */
[----:B------:R-:W-:Y:S02]  /*0920*/  IMAD.IADD R11, R0, 0x1, R19 ;  /* 0x00000001000b7824 */ /* 0x000fe400078e0213 */
[----:B------:R-:W-:Y:S02]  /*0930*/  IMAD.IADD R19, R19, 0x1, R3 ;  /* 0x0000000113137824 */ /* 0x000fe400078e0203 */
[----:B0-----:R-:W-:Y:S01]  /*0940*/  IMAD.WIDE R14, R31, 0x4, R12 ;  /* 0x000000041f0e7825 */ /* 0x001fe200078e020c */
[----:B------:R-:W-:-:S03]  /*0950*/  IADD3 R31, PT, PT, R18, R3, RZ ;  /* 0x00000003121f7210 */ /* 0x000fc60007ffe0ff */
[--C-:B------:R-:W-:Y:S01]  /*0960*/  IMAD.WIDE R18, R19, 0x4, R12.reuse ;  /* 0x0000000413127825 */ /* 0x100fe200078e020c */
[----:B------:R-:W2:Y:S03]  /*0970*/  LDG.E R30, desc[UR8][R14.64] ;  /* 0x000000080e1e7981 */ /* 0x000ea6000c1e1900 */
[--C-:B------:R-:W-:Y:S02]  /*0980*/  IMAD.WIDE R20, R31, 0x4, R12.reuse ;  /* 0x000000041f147825 */ /* 0x100fe400078e020c */
[----:B------:R-:W4:Y:S04]  /*0990*/  LDG.E R19, desc[UR8][R18.64] ;  /* 0x0000000812137981 */ /* 0x000f28000c1e1900 */
[----:B------:R-:W4:Y:S01]  /*09a0*/  LDG.E R20, desc[UR8][R20.64] ;  /* 0x0000000814147981 */ /* 0x000f22000c1e1900 */
[----:B------:R-:W-:-:S06]  /*09b0*/  IMAD.WIDE R10, R11, 0x4, R12 ;  /* 0x000000040b0a7825 */ /* 0x000fcc00078e020c */
[----:B------:R0:W2:Y:S01]  /*09c0*/  LDG.E R11, desc[UR8][R10.64] ;  /* 0x000000080a0b7981 */ /* 0x0000a2000c1e1900 */
[----:B------:R-:W-:-:S04]  /*09d0*/  FADD R31, R27, -0.0024999999441206455231 ;  /* 0xbb23d70a1b1f7421 */ /* 0x000fc80000000000 */
[----:B------:R-:W-:-:S04]  /*09e0*/  FMUL R31, R22, R31 ;  /* 0x0000001f161f7220 */ /* 0x000fc80000400000 */
[----:B------:R-:W1:Y:S01]  /*09f0*/  F2I.FLOOR.NTZ R32, R31 ;  /* 0x0000001f00207305 */ /* 0x000e620000207100 */
[----:B------:R-:W-:Y:S02]  /*0a00*/  FSETP.GEU.AND P1, PT, R24, R9, PT ;  /* 0x000000091800720b */ /* 0x000fe40003f2e000 */
[C---:B------:R-:W-:Y:S01]  /*0a10*/  FSETP.GEU.AND P2, PT, R26.reuse, R7, PT ;  /* 0x000000071a00720b */ /* 0x040fe20003f4e000 */
[----:B------:R-:W-:Y:S01]  /*0a20*/  FADD R7, R26, -R7 ;  /* 0x800000071a077221 */ /* 0x000fe20000000000 */
[----:B---3--:R-:W-:-:S04]  /*0a30*/  FADD R25, -R16, R25 ;  /* 0x0000001910197221 */ /* 0x008fc80000000100 */
[----:B0-----:R-:W-:Y:S01]  /*0a40*/  FFMA R10, R28, R25, R16 ;  /* 0x000000191c0a7223 */ /* 0x001fe20000000010 */
[----:B------:R-:W-:-:S04]  /*0a50*/  FMUL R16, R22, R27 ;  /* 0x0000001b16107220 */ /* 0x000fc80000400000 */
[----:B------:R-:W0:Y:S01]  /*0a60*/  F2I.FLOOR.NTZ R18, R16 ;  /* 0x0000001000127305 */ /* 0x000e220000207100 */
[----:B----4-:R-:W-:Y:S01]  /*0a70*/  FADD R14, -R19, R20 ;  /* 0x00000014130e7221 */ /* 0x010fe20000000100 */
[----:B-1----:R-:W-:Y:S01]  /*0a80*/  I2FP.F32.S32 R20, R32 ;  /* 0x0000002000147245 */ /* 0x002fe20000201400 */
[----:B------:R-:W-:-:S03]  /*0a90*/  VIADD R32, R32, 0x1 ;  /* 0x0000000120207836 */ /* 0x000fc60000000000 */
[----:B------:R-:W-:Y:S01]  /*0aa0*/  FSETP.GEU.AND P0, PT, R20, RZ, PT ;  /* 0x000000ff1400720b */ /* 0x000fe20003f0e000 */
[----:B------:R-:W-:Y:S01]  /*0ab0*/  FFMA R25, R28, R14, R19 ;  /* 0x0000000e1c197223 */ /* 0x000fe20000000013 */
[----:B------:R-:W-:Y:S01]  /*0ac0*/  I2FP.F32.S32 R32, R32 ;  /* 0x0000002000207245 */ /* 0x000fe20000201400 */
[----:B------:R-:W-:Y:S01]  /*0ad0*/  FADD R14, R24, -R9 ;  /* 0x80000009180e7221 */ /* 0x000fe20000000000 */
[----:B------:R-:W-:Y:S01]  /*0ae0*/  FSEL R9, R20, RZ, P0 ;  /* 0x000000ff14097208 */ /* 0x000fe20000000000 */
[----:B--2---:R-:W-:Y:S01]  /*0af0*/  FADD R15, -R11, R30 ;  /* 0x0000001e0b0f7221 */ /* 0x004fe20000000100 */
[----:B------:R-:W-:Y:S02]  /*0b00*/  FSETP.GEU.AND P4, PT, R32, RZ, PT ;  /* 0x000000ff2000720b */ /* 0x000fe40003f8e000 */
[----:B------:R-:W-:Y:S01]  /*0b10*/  FSETP.GT.AND P3, PT, R9, R22, PT ;  /* 0x000000160900720b */ /* 0x000fe20003f64000 */
[----:B------:R-:W-:Y:S01]  /*0b20*/  FFMA R15, R28, R15, R11 ;  /* 0x0000000f1c0f7223 */ /* 0x000fe2000000000b */
[----:B------:R-:W-:-:S02]  /*0b30*/  FSEL R21, R32, RZ, P4 ;  /* 0x000000ff20157208 */ /* 0x000fc40002000000 */
[----:B0-----:R-:W-:Y:S02]  /*0b40*/  I2FP.F32.S32 R11, R18 ;  /* 0x00000012000b7245 */ /* 0x001fe40000201400 */
[----:B------:R-:W-:Y:S02]  /*0b50*/  FSEL R24, R22, R9, P3 ;  /* 0x0000000916187208 */ /* 0x000fe40001800000 */
[----:B------:R-:W-:Y:S02]  /*0b60*/  IADD3 R18, PT, PT, R18, 0x1, RZ ;  /* 0x0000000112127810 */ /* 0x000fe40007ffe0ff */
[----:B------:R-:W-:Y:S02]  /*0b70*/  FSETP.GT.AND P3, PT, R21, R22, PT ;  /* 0x000000161500720b */ /* 0x000fe40003f64000 */
[----:B------:R-:W-:Y:S02]  /*0b80*/  FSEL R9, R7, RZ, P2 ;  /* 0x000000ff07097208 */ /* 0x000fe40001000000 */
[----:B------:R-:W-:-:S02]  /*0b90*/  I2FP.F32.S32 R7, R18 ;  /* 0x0000001200077245 */ /* 0x000fc40000201400 */
[----:B------:R-:W-:Y:S01]  /*0ba0*/  FSEL R18, R22, R21, P3 ;  /* 0x0000001516127208 */ /* 0x000fe20001800000 */
[----:B------:R-:W0:Y:S01]  /*0bb0*/  F2I.TRUNC.NTZ R24, R24 ;  /* 0x0000001800187305 */ /* 0x000e22000020f100 */
[----:B------:R-:W-:Y:S01]  /*0bc0*/  FSETP.GEU.AND P2, PT, R11, RZ, PT ;  /* 0x000000ff0b00720b */ /* 0x000fe20003f4e000 */
[----:B------:R-:W-:Y:S01]  /*0bd0*/  FADD R25, -R10, R25 ;  /* 0x000000190a197221 */ /* 0x000fe20000000100 */
[----:B------:R-:W-:Y:S02]  /*0be0*/  FMNMX.NAN R9, R9, 1, PT ;  /* 0x3f80000009097809 */ /* 0x000fe40003820000 */
[----:B------:R-:W-:-:S03]  /*0bf0*/  FSETP.GEU.AND P3, PT, R7, RZ, PT ;  /* 0x000000ff0700720b */ /* 0x000fc60003f6e000 */
[----:B------:R-:W1:Y:S01]  /*0c00*/  F2I.TRUNC.NTZ R18, R18 ;  /* 0x0000001200127305 */ /* 0x000e62000020f100 */
[----:B------:R-:W-:Y:S01]  /*0c10*/  FSEL R27, R11, RZ, P2 ;  /* 0x000000ff0b1b7208 */ /* 0x000fe20001000000 */
[C---:B------:R-:W-:Y:S01]  /*0c20*/  FADD R19, R31.reuse, -R20 ;  /* 0x800000141f137221 */ /* 0x040fe20000000000 */
[----:B------:R-:W-:Y:S01]  /*0c30*/  FSETP.GEU.AND P0, PT, R31, R20, PT ;  /* 0x000000141f00720b */ /* 0x000fe20003f0e000 */
[----:B------:R-:W-:Y:S01]  /*0c40*/  FADD R15, -R6, R15 ;  /* 0x0000000f060f7221 */ /* 0x000fe20000000100 */
[----:B------:R-:W-:Y:S01]  /*0c50*/  FSEL R7, R7, RZ, P3 ;  /* 0x000000ff07077208 */ /* 0x000fe20001800000 */
[C---:B------:R-:W-:Y:S01]  /*0c60*/  FFMA R20, R9.reuse, R25, R10 ;  /* 0x0000001909147223 */ /* 0x040fe2000000000a */
[----:B------:R-:W-:Y:S01]  /*0c70*/  FSEL R10, R14, RZ, P1 ;  /* 0x000000ff0e0a7208 */ /* 0x000fe20000800000 */
[----:B------:R-:W-:Y:S01]  /*0c80*/  FFMA R15, R9, R15, R6 ;  /* 0x0000000f090f7223 */ /* 0x000fe20000000006 */
[-C--:B------:R-:W-:Y:S01]  /*0c90*/  FSETP.GT.AND P1, PT, R27, R22.reuse, PT ;  /* 0x000000161b00720b */ /* 0x080fe20003f24000 */
[----:B0-----:R-:W-:Y:S01]  /*0ca0*/  IMAD R6, R24, UR4, R17 ;  /* 0x0000000418067c24 */ /* 0x001fe2000f8e0211 */
[----:B------:R-:W-:Y:S01]  /*0cb0*/  FSETP.GT.AND P2, PT, R7, R22, PT ;  /* 0x000000160700720b */ /* 0x000fe20003f44000 */
[----:B------:R-:W-:Y:S01]  /*0cc0*/  FADD R20, -R15, R20 ;  /* 0x000000140f147221 */ /* 0x000fe20000000100 */
[----:B------:R-:W-:-:S02]  /*0cd0*/  FSEL R27, R22, R27, P1 ;  /* 0x0000001b161b7208 */ /* 0x000fc40000800000 */
[----:B------:R-:W-:Y:S01]  /*0ce0*/  FMNMX.NAN R10, R10, 1, PT ;  /* 0x3f8000000a0a7809 */ /* 0x000fe20003820000 */
[----:B------:R-:W-:Y:S01]  /*0cf0*/  IMAD.IADD R21, R0, 0x1, R6 ;  /* 0x0000000100157824 */ /* 0x000fe200078e0206 */
[----:B------:R-:W-:Y:S01]  /*0d00*/  FSEL R22, R22, R7, P2 ;  /* 0x0000000716167208 */ /* 0x000fe20001000000 */
[----:B-1----:R-:W-:Y:S02]  /*0d10*/  IMAD R7, R18, UR4, R17 ;  /* 0x0000000412077c24 */ /* 0x002fe4000f8e0211 */
[----:B------:R-:W-:Y:S01]  /*0d20*/  FFMA R26, R10, R20, R15 ;  /* 0x000000140a1a7223 */ /* 0x000fe2000000000f */
[----:B------:R-:W-:Y:S02]  /*0d30*/  IMAD.WIDE R14, R21, 0x4, R12 ;  /* 0x00000004150e7825 */ /* 0x000fe400078e020c */
[----:B------:R-:W-:-:S04]  /*0d40*/  IADD3 R21, PT, PT, R0, R7, RZ ;  /* 0x0000000700157210 */ /* 0x000fc80007ffe0ff */
[----:B------:R-:W2:Y:S01]  /*0d50*/  LDG.E R15, desc[UR8][R14.64] ;  /* 0x000000080e0f7981 */ /* 0x000ea2000c1e1900 */
[----:B------:R-:W-:-:S06]  /*0d60*/  IMAD.WIDE R20, R21, 0x4, R12 ;  /* 0x0000000415147825 */ /* 0x000fcc00078e020c */
[----:B------:R-:W2:Y:S01]  /*0d70*/  LDG.E R20, desc[UR8][R20.64] ;  /* 0x0000000814147981 */ /* 0x000ea2000c1e1900 */
[----:B------:R-:W-:-:S04]  /*0d80*/  FSEL R19, R19, RZ, P0 ;  /* 0x000000ff13137208 */ /* 0x000fc80000000000 */
[----:B------:R-:W-:Y:S01]  /*0d90*/  FMNMX.NAN R28, R19, 1, PT ;  /* 0x3f800000131c7809 */ /* 0x000fe20003820000 */
[--C-:B------:R-:W-:Y:S02]  /*0da0*/  IMAD R19, R24, UR4, R29.reuse ;  /* 0x0000000418137c24 */ /* 0x100fe4000f8e021d */
[----:B------:R-:W-:Y:S02]  /*0db0*/  IMAD R18, R18, UR4, R29 ;  /* 0x0000000412127c24 */ /* 0x000fe4000f8e021d */
[----:B------:R-:W-:Y:S02]  /*0dc0*/  IMAD.IADD R25, R0, 0x1, R19 ;  /* 0x0000000100197824 */ /* 0x000fe400078e0213 */
[----:B--2---:R-:W-:-:S04]  /*0dd0*/  FADD R24, -R15, R20 ;  /* 0x000000140f187221 */ /* 0x004fc80000000100 */
[----:B------:R-:W-:Y:S01]  /*0de0*/  FFMA R24, R28, R24, R15 ;  /* 0x000000181c187223 */ /* 0x000fe2000000000f */
[----:B------:R-:W-:Y:S01]  /*0df0*/  IMAD.WIDE R14, R25, 0x4, R12 ;  /* 0x00000004190e7825 */ /* 0x000fe200078e020c */
[----:B------:R-:W-:-:S05]  /*0e00*/  IADD3 R25, PT, PT, R0, R18, RZ ;  /* 0x0000001200197210 */ /* 0x000fca0007ffe0ff */
[----:B------:R-:W-:Y:S01]  /*0e10*/  IMAD.WIDE R20, R25, 0x4, R12 ;  /* 0x0000000419147825 */ /* 0x000fe200078e020c */
[----:B------:R-:W2:Y:S05]  /*0e20*/  LDG.E R15, desc[UR8][R14.64] ;  /* 0x000000080e0f7981 */ /* 0x000eaa000c1e1900 */
[----:B------:R-:W2:Y:S01]  /*0e30*/  LDG.E R20, desc[UR8][R20.64] ;  /* 0x0000000814147981 */ /* 0x000ea2000c1e1900 */
[C---:B------:R-:W-:Y:S01]  /*0e40*/  IADD3 R33, PT, PT, R3.reuse, R7, RZ ;  /* 0x0000000703217210 */ /* 0x040fe20007ffe0ff */
[C---:B------:R-:W-:Y:S02]  /*0e50*/  IMAD.IADD R31, R3.reuse, 0x1, R6 ;  /* 0x00000001031f7824 */ /* 0x040fe400078e0206 */
[----:B------:R-:W-:-:S02]  /*0e60*/  IMAD.IADD R19, R3, 0x1, R19 ;  /* 0x0000000103137824 */ /* 0x000fc400078e0213 */
[----:B------:R-:W-:-:S06]  /*0e70*/  IMAD.WIDE R6, R31, 0x4, R12 ;  /* 0x000000041f067825 */ /* 0x000fcc00078e020c */
[----:B------:R-:W3:Y:S01]  /*0e80*/  LDG.E R7, desc[UR8][R6.64] ;  /* 0x0000000806077981 */ /* 0x000ee2000c1e1900 */
[----:B--2---:R-:W-:-:S04]  /*0e90*/  FADD R25, -R15, R20 ;  /* 0x000000140f197221 */ /* 0x004fc80000000100 */
[----:B------:R-:W-:Y:S01]  /*0ea0*/  FFMA R25, R28, R25, R15 ;  /* 0x000000191c197223 */ /* 0x000fe2000000000f */
[----:B------:R-:W-:Y:S01]  /*0eb0*/  IMAD.WIDE R14, R33, 0x4, R12 ;  /* 0x00000004210e7825 */ /* 0x000fe200078e020c */
[----:B------:R-:W-:-:S03]  /*0ec0*/  IADD3 R33, PT, PT, R3, R18, RZ ;  /* 0x0000001203217210 */ /* 0x000fc60007ffe0ff */
[--C-:B------:R-:W-:Y:S02]  /*0ed0*/  IMAD.WIDE R18, R19, 0x4, R12.reuse ;  /* 0x0000000413127825 */ /* 0x100fe400078e020c */
[----:B------:R-:W3:Y:S02]  /*0ee0*/  LDG.E R14, desc[UR8][R14.64] ;  /* 0x000000080e0e7981 */ /* 0x000ee4000c1e1900 */
[----:B------:R-:W-:Y:S02]  /*0ef0*/  IMAD.WIDE R20, R33, 0x4, R12 ;  /* 0x0000000421147825 */ /* 0x000fe400078e020c */
[----:B------:R0:W2:Y:S04]  /*0f00*/  LDG.E R31, desc[UR8][R18.64] ;  /* 0x00000008121f7981 */ /* 0x0000a8000c1e1900 */
[----:B------:R-:W2:Y:S01]  /*0f10*/  LDG.E R20, desc[UR8][R20.64] ;  /* 0x0000000814147981 */ /* 0x000ea2000c1e1900 */
[----:B------:R-:W-:-:S04]  /*0f20*/  FADD R33, R5, 0.0024999999441206455231 ;  /* 0x3b23d70a05217421 */ /* 0x000fc80000000000 */
[----:B------:R-:W-:-:S04]  /*0f30*/  FMUL R30, R4, R33 ;  /* 0x00000021041e7220 */ /* 0x000fc80000400000 */
[----:B0-----:R-:W0:Y:S02]  /*0f40*/  F2I.FLOOR.NTZ R19, R30 ;  /* 0x0000001e00137305 */ /* 0x001e240000207100 */
[----:B0-----:R-:W-:-:S04]  /*0f50*/  I2FP.F32.S32 R15, R19 ;  /* 0x00000013000f7245 */ /* 0x001fc80000201400 */
[----:B------:R-:W-:Y:S02]  /*0f60*/  FSETP.GEU.AND P0, PT, R15, RZ, PT ;  /* 0x000000ff0f00720b */ /* 0x000fe40003f0e000 */
[----:B------:R-:W0:Y:S01]  /*0f70*/  F2I.TRUNC.NTZ R27, R27 ;  /* 0x0000001b001b7305 */ /* 0x000e22000020f100 */
[----:B------:R-:W-:Y:S01]  /*0f80*/  FADD R18, R30, -R15 ;  /* 0x8000000f1e127221 */ /* 0x000fe20000000000 */
[----:B------:R-:W-:Y:S01]  /*0f90*/  FSETP.GEU.AND P2, PT, R16, R11, PT ;  /* 0x0000000b1000720b */ /* 0x000fe20003f4e000 */
[----:B------:R-:W-:Y:S01]  /*0fa0*/  FADD R25, -R24, R25 ;  /* 0x0000001918197221 */ /* 0x000fe20000000100 */
[----:B------:R-:W-:Y:S01]  /*0fb0*/  FADD R11, R16, -R11 ;  /* 0x8000000b100b7221 */ /* 0x000fe20000000000 */
[----:B---3--:R-:W-:-:S04]  /*0fc0*/  FADD R32, -R7, R14 ;  /* 0x0000000e07207221 */ /* 0x008fc80000000100 */
[----:B------:R-:W-:Y:S01]  /*0fd0*/  FFMA R6, R28, R32, R7 ;  /* 0x000000201c067223 */ /* 0x000fe20000000007 */
[----:B--2---:R-:W-:-:S04]  /*0fe0*/  FADD R14, -R31, R20 ;  /* 0x000000141f0e7221 */ /* 0x004fc80000000100 */
[----:B------:R-:W-:Y:S01]  /*0ff0*/  FFMA R7, R28, R14, R31 ;  /* 0x0000000e1c077223 */ /* 0x000fe2000000001f */
[----:B------:R-:W-:-:S04]  /*1000*/  FSEL R31, R15, RZ, P0 ;  /* 0x000000ff0f1f7208 */ /* 0x000fc80000000000 */
[----:B------:R-:W-:Y:S01]  /*1010*/  FSETP.GT.AND P0, PT, R31, R4, PT ;  /* 0x000000041f00720b */ /* 0x000fe20003f04000 */
[----:B------:R-:W1:Y:S03]  /*1020*/  F2I.TRUNC.NTZ R20, R22 ;  /* 0x0000001600147305 */ /* 0x000e66000020f100 */
[----:B------:R-:W-:-:S06]  /*1030*/  FSEL R21, R4, R31, P0 ;  /* 0x0000001f04157208 */ /* 0x000fcc0000000000 */
[----:B------:R-:W2:Y:S01]  /*1040*/  F2I.TRUNC.NTZ R21, R21 ;  /* 0x0000001500157305 */ /* 0x000ea2000020f100 */
[----:B0-----:R-:W-:Y:S01]  /*1050*/  IMAD R28, R27, UR4, RZ ;  /* 0x000000041b1c7c24 */ /* 0x001fe2000f8e02ff */
[----:B------:R-:W-:Y:S01]  /*1060*/  FSETP.GEU.AND P0, PT, R30, R15, PT ;  /* 0x0000000f1e00720b */ /* 0x000fe20003f0e000 */
[----:B-1----:R-:W-:Y:S02]  /*1070*/  IMAD R20, R20, UR4, RZ ;  /* 0x0000000414147c24 */ /* 0x002fe4000f8e02ff */
[----:B------:R-:W-:Y:S01]  /*1080*/  FADD R16, -R6, R7 ;  /* 0x0000000706107221 */ /* 0x000fe20000000100 */
[----:B------:R-:W-:Y:S01]  /*1090*/  FFMA R27, R9, R25, R24 ;  /* 0x00000019091b7223 */ /* 0x000fe20000000018 */
[C---:B--2---:R-:W-:Y:S02]  /*10a0*/  IMAD R15, R21.reuse, UR7, R28 ;  /* 0x00000007150f7c24 */ /* 0x044fe4000f8e021c */
[----:B------:R-:W-:Y:S02]  /*10b0*/  IMAD R14, R21, UR7, R20 ;  /* 0x00000007150e7c24 */ /* 0x000fe4000f8e0214 */
[----:B------:R-:W-:-:S02]  /*10c0*/  IMAD.IADD R7, R0, 0x1, R15 ;  /* 0x0000000100077824 */ /* 0x000fc400078e020f */
[----:B------:R-:W-:Y:S01]  /*10d0*/  FFMA R16, R9, R16, R6 ;  /* 0x0000001009107223 */ /* 0x000fe20000000006 */
[-C--:B------:R-:W-:Y:S01]  /*10e0*/  IADD3 R25, PT, PT, R0, R14.reuse, RZ ;  /* 0x0000000e00197210 */ /* 0x080fe20007ffe0ff */
[----:B------:R-:W-:Y:S01]  /*10f0*/  IMAD.WIDE R6, R7, 0x4, R12 ;  /* 0x0000000407067825 */ /* 0x000fe200078e020c */
[----:B------:R-:W-:-:S03]  /*1100*/  IADD3 R31, PT, PT, R3, R14, RZ ;  /* 0x0000000e031f7210 */ /* 0x000fc60007ffe0ff */
[----:B------:R-:W-:Y:S01]  /*1110*/  IMAD.IADD R15, R3, 0x1, R15 ;  /* 0x00000001030f7824 */ /* 0x000fe200078e020f */
[----:B------:R0:W2:Y:S01]  /*1120*/  LDG.E R21, desc[UR8][R6.64] ;  /* 0x0000000806157981 */ /* 0x0000a2000c1e1900 */
[----:B------:R-:W-:-:S04]  /*1130*/  IMAD.WIDE R24, R25, 0x4, R12 ;  /* 0x0000000419187825 */ /* 0x000fc800078e020c */
[--C-:B------:R-:W-:Y:S01]  /*1140*/  IMAD.WIDE R14, R15, 0x4, R12.reuse ;  /* 0x000000040f0e7825 */ /* 0x100fe200078e020c */
[----:B------:R1:W2:Y:S03]  /*1150*/  LDG.E R22, desc[UR8][R24.64] ;  /* 0x0000000818167981 */ /* 0x0002a6000c1e1900 */
[----:B0-----:R-:W-:Y:S02]  /*1160*/  IMAD.WIDE R6, R31, 0x4, R12 ;  /* 0x000000041f067825 */ /* 0x001fe400078e020c */
[----:B------:R-:W3:Y:S04]  /*1170*/  LDG.E R15, desc[UR8][R14.64] ;  /* 0x000000080e0f7981 */ /* 0x000ee8000c1e1900 */
[----:B------:R0:W3:Y:S01]  /*1180*/  LDG.E R30, desc[UR8][R6.64] ;  /* 0x00000008061e7981 */ /* 0x0000e2000c1e1900 */
[----:B------:R-:W-:-:S05]  /*1190*/  VIADD R19, R19, 0x1 ;  /* 0x0000000113137836 */ /* 0x000fca0000000000 */
[----:B------:R-:W-:-:S04]  /*11a0*/  I2FP.F32.S32 R19, R19 ;  /* 0x0000001300137245 */ /* 0x000fc80000201400 */
[----:B------:R-:W-:-:S04]  /*11b0*/  FSETP.GEU.AND P1, PT, R19, RZ, PT ;  /* 0x000000ff1300720b */ /* 0x000fc80003f2e000 */
[----:B------:R-:W-:-:S04]  /*11c0*/  FSEL R19, R19, RZ, P1 ;  /* 0x000000ff13137208 */ /* 0x000fc80000800000 */
[----:B------:R-:W-:-:S04]  /*11d0*/  FSETP.GT.AND P1, PT, R19, R4, PT ;  /* 0x000000041300720b */ /* 0x000fc80003f24000 */
[----:B------:R-:W-:-:S06]  /*11e0*/  FSEL R19, R4, R19, P1 ;  /* 0x0000001304137208 */ /* 0x000fcc0000800000 */
[----:B------:R-:W4:Y:S01]  /*11f0*/  F2I.TRUNC.NTZ R19, R19 ;  /* 0x0000001300137305 */ /* 0x000f22000020f100 */
[----:B------:R-:W-:Y:S01]  /*1200*/  FADD R16, -R27, R16 ;  /* 0x000000101b107221 */ /* 0x000fe20000000100 */
[----:B------:R-:W-:-:S03]  /*1210*/  FSEL R11, R11, RZ, P2 ;  /* 0x000000ff0b0b7208 */ /* 0x000fc60001000000 */
[----:B-1----:R-:W-:Y:S01]  /*1220*/  FFMA R25, R10, R16, R27 ;  /* 0x000000100a197223 */ /* 0x002fe2000000001b */
[----:B------:R-:W-:Y:S01]  /*1230*/  FMNMX.NAN R24, R11, 1, PT ;  /* 0x3f8000000b187809 */ /* 0x000fe20003820000 */
[----:B----4-:R-:W-:-:S05]  /*1240*/  IMAD R16, R19, UR7, R28 ;  /* 0x0000000713107c24 */ /* 0x010fca000f8e021c */
[-C--:B0-----:R-:W-:Y:S02]  /*1250*/  IADD3 R7, PT, PT, R0, R16.reuse, RZ ;  /* 0x0000001000077210 */ /* 0x081fe40007ffe0ff */
[----:B------:R-:W-:Y:S01]  /*1260*/  IADD3 R27, PT, PT, R3, R16, RZ ;  /* 0x00000010031b7210 */ /* 0x000fe20007ffe0ff */
[----:B--2---:R-:W-:-:S04]  /*1270*/  FADD R22, -R21, R22 ;  /* 0x0000001615167221 */ /* 0x004fc80000000100 */
[----:B------:R-:W-:Y:S01]  /*1280*/  FFMA R21, R24, R22, R21 ;  /* 0x0000001618157223 */ /* 0x000fe20000000015 */
[----:B------:R-:W-:Y:S02]  /*1290*/  IMAD R22, R19, UR7, R20 ;  /* 0x0000000713167c24 */ /* 0x000fe4000f8e0214 */
[----:B---3--:R-:W-:-:S04]  /*12a0*/  FADD R30, -R15, R30 ;  /* 0x0000001e0f1e7221 */ /* 0x008fc80000000100 */
[----:B------:R-:W-:Y:S01]  /*12b0*/  FFMA R19, R24, R30, R15 ;  /* 0x0000001e18137223 */ /* 0x000fe2000000000f */
[----:B------:R-:W-:-:S04]  /*12c0*/  IMAD.WIDE R14, R7, 0x4, R12 ;  /* 0x00000004070e7825 */ /* 0x000fc800078e020c */
[--C-:B------:R-:W-:Y:S01]  /*12d0*/  IMAD.IADD R7, R0, 0x1, R22.reuse ;  /* 0x0000000100077824 */ /* 0x100fe200078e0216 */
[----:B------:R0:W2:Y:S01]  /*12e0*/  LDG.E R11, desc[UR8][R14.64] ;  /* 0x000000080e0b7981 */ /* 0x0000a2000c1e1900 */
[----:B------:R-:W-:Y:S02]  /*12f0*/  IMAD.IADD R31, R3, 0x1, R22 ;  /* 0x00000001031f7824 */ /* 0x000fe400078e0216 */
[----:B------:R-:W-:-:S05]  /*1300*/  IMAD.WIDE R6, R7, 0x4, R12 ;  /* 0x0000000407067825 */ /* 0x000fca00078e020c */
[----:B------:R1:W2:Y:S01]  /*1310*/  LDG.E R30, desc[UR8][R6.64] ;  /* 0x00000008061e7981 */ /* 0x0002a2000c1e1900 */
[----:B0-----:R-:W-:-:S05]  /*1320*/  IMAD.WIDE R14, R27, 0x4, R12 ;  /* 0x000000041b0e7825 */ /* 0x001fca00078e020c */
[----:B------:R-:W3:Y:S01]  /*1330*/  LDG.E R27, desc[UR8][R14.64] ;  /* 0x000000080e1b7981 */ /* 0x000ee2000c1e1900 */
[----:B-1----:R-:W-:-:S05]  /*1340*/  IMAD.WIDE R6, R31, 0x4, R12 ;  /* 0x000000041f067825 */ /* 0x002fca00078e020c */
[----:B------:R-:W3:Y:S01]  /*1350*/  LDG.E R22, desc[UR8][R6.64] ;  /* 0x0000000806167981 */ /* 0x000ee2000c1e1900 */
[----:B------:R-:W-:-:S04]  /*1360*/  FADD R5, R5, -0.0024999999441206455231 ;  /* 0xbb23d70a05057421 */ /* 0x000fc80000000000 */
[----:B------:R-:W-:-:S04]  /*1370*/  FMUL R16, R4, R5 ;  /* 0x0000000504107220 */ /* 0x000fc80000400000 */
[----:B------:R-:W0:Y:S01]  /*1380*/  F2I.FLOOR.NTZ R5, R16 ;  /* 0x0000001000057305 */ /* 0x000e220000207100 */
[----:B------:R-:W-:-:S04]  /*1390*/  FSEL R18, R18, RZ, P0 ;  /* 0x000000ff12127208 */ /* 0x000fc80000000000 */
[----:B------:R-:W-:Y:S01]  /*13a0*/  FMNMX.NAN R18, R18, 1, PT ;  /* 0x3f80000012127809 */ /* 0x000fe20003820000 */
[----:B--2---:R-:W-:Y:S01]  /*13b0*/  FADD R30, -R11, R30 ;  /* 0x0000001e0b1e7221 */ /* 0x004fe20000000100 */
[----:B---3--:R-:W-:-:S03]  /*13c0*/  FADD R32, -R27, R22 ;  /* 0x000000161b207221 */ /* 0x008fc60000000100 */
[C---:B------:R-:W-:Y:S01]  /*13d0*/  FFMA R22, R24.reuse, R30, R11 ;  /* 0x0000001e18167223 */ /* 0x040fe2000000000b */
[----:B0-----:R-:W-:Y:S01]  /*13e0*/  I2FP.F32.S32 R11, R5 ;  /* 0x00000005000b7245 */ /* 0x001fe20000201400 */
[----:B------:R-:W-:Y:S01]  /*13f0*/  FFMA R30, R24, R32, R27 ;  /* 0x00000020181e7223 */ /* 0x000fe2000000001b */
[----:B------:R-:W-:Y:S02]  /*1400*/  IADD3 R27, PT, PT, R5, 0x1, RZ ;  /* 0x00000001051b7810 */ /* 0x000fe40007ffe0ff */
[C---:B------:R-:W-:Y:S02]  /*1410*/  FSETP.GEU.AND P1, PT, R11.reuse, RZ, PT ;  /* 0x000000ff0b00720b */ /* 0x040fe40003f2e000 */
[----:B------:R-:W-:Y:S02]  /*1420*/  I2FP.F32.S32 R27, R27 ;  /* 0x0000001b001b7245 */ /* 0x000fe40000201400 */
[----:B------:R-:W-:Y:S02]  /*1430*/  FSEL R5, R11, RZ, P1 ;  /* 0x000000ff0b057208 */ /* 0x000fe40000800000 */
[----:B------:R-:W-:-:S02]  /*1440*/  FSETP.GEU.AND P2, PT, R27, RZ, PT ;  /* 0x000000ff1b00720b */ /* 0x000fc40003f4e000 */
[-C--:B------:R-:W-:Y:S02]  /*1450*/  FSETP.GT.AND P1, PT, R5, R4.reuse, PT ;  /* 0x000000040500720b */ /* 0x080fe40003f24000 */
[----:B------:R-:W-:Y:S02]  /*1460*/  FSEL R27, R27, RZ, P2 ;  /* 0x000000ff1b1b7208 */ /* 0x000fe40001000000 */
[----:B------:R-:W-:Y:S02]  /*1470*/  FSEL R15, R4, R5, P1 ;  /* 0x00000005040f7208 */ /* 0x000fe40000800000 */
[----:B------:R-:W-:-:S04]  /*1480*/  FSETP.GT.AND P1, PT, R27, R4, PT ;  /* 0x000000041b00720b */ /* 0x000fc80003f24000 */
[----:B------:R-:W-:Y:S01]  /*1490*/  FSEL R7, R4, R27, P1 ;  /* 0x0000001b04077208 */ /* 0x000fe20000800000 */
[----:B------:R-:W0:Y:S08]  /*14a0*/  F2I.TRUNC.NTZ R15, R15 ;  /* 0x0000000f000f7305 */ /* 0x000e30000020f100 */
[----:B------:R-:W1:Y:S01]  /*14b0*/  F2I.TRUNC.NTZ R7, R7 ;  /* 0x0000000700077305 */ /* 0x000e62000020f100 */
[----:B------:R-:W-:Y:S01]  /*14c0*/  FADD R5, -R21, R22 ;  /* 0x0000001615057221 */ /* 0x000fe20000000100 */
[----:B------:R-:W-:-:S03]  /*14d0*/  FADD R4, -R19, R30 ;  /* 0x0000001e13047221 */ /* 0x000fc60000000100 */
[C---:B------:R-:W-:Y:S01]  /*14e0*/  FFMA R5, R18.reuse, R5, R21 ;  /* 0x0000000512057223 */ /* 0x040fe20000000015 */
[C---:B0-----:R-:W-:Y:S02]  /*14f0*/  IMAD R14, R15.reuse, UR7, R28 ;  /* 0x000000070f0e7c24 */ /* 0x041fe4000f8e021c */
[----:B------:R-:W-:Y:S01]  /*1500*/  FFMA R4, R18, R4, R19 ;  /* 0x0000000412047223 */ /* 0x000fe20000000013 */
[----:B------:R-:W-:Y:S02]  /*1510*/  IMAD R15, R15, UR7, R20 ;  /* 0x000000070f0f7c24 */ /* 0x000fe4000f8e0214 */
[C---:B-1----:R-:W-:Y:S02]  /*1520*/  IMAD R18, R7.reuse, UR7, R28 ;  /* 0x0000000707127c24 */ /* 0x042fe4000f8e021c */
[----:B------:R-:W-:Y:S02]  /*1530*/  IMAD R22, R7, UR7, R20 ;  /* 0x0000000707167c24 */ /* 0x000fe4000f8e0214 */
[----:B------:R-:W-:-:S02]  /*1540*/  IMAD.IADD R7, R0, 0x1, R14 ;  /* 0x0000000100077824 */ /* 0x000fc400078e020e */
[----:B------:R-:W-:Y:S01]  /*1550*/  FADD R4, -R5, R4 ;  /* 0x0000000405047221 */ /* 0x000fe20000000100 */
[C---:B------:R-:W-:Y:S01]  /*1560*/  IMAD.IADD R31, R3.reuse, 0x1, R14 ;  /* 0x00000001031f7824 */ /* 0x040fe200078e020e */
[-C--:B------:R-:W-:Y:S01]  /*1570*/  IADD3 R33, PT, PT, R3, R15.reuse, RZ ;  /* 0x0000000f03217210 */ /* 0x080fe20007ffe0ff */
[----:B------:R-:W-:Y:S01]  /*1580*/  IMAD.WIDE R6, R7, 0x4, R12 ;  /* 0x0000000407067825 */ /* 0x000fe200078e020c */
[----:B------:R-:W-:-:S03]  /*1590*/  IADD3 R21, PT, PT, R0, R15, RZ ;  /* 0x0000000f00157210 */ /* 0x000fc60007ffe0ff */
[----:B------:R-:W-:Y:S01]  /*15a0*/  FFMA R5, R10, R4, R5 ;  /* 0x000000040a057223 */ /* 0x000fe20000000005 */
[--C-:B------:R-:W-:Y:S01]  /*15b0*/  IMAD.WIDE R14, R31, 0x4, R12.reuse ;  /* 0x000000041f0e7825 */ /* 0x100fe200078e020c */
[----:B------:R0:W2:Y:S05]  /*15c0*/  LDG.E R4, desc[UR8][R6.64] ;  /* 0x0000000806047981 */ /* 0x0000aa000c1e1900 */
[----:B------:R-:W3:Y:S01]  /*15d0*/  LDG.E R15, desc[UR8][R14.64] ;  /* 0x000000080e0f7981 */ /* 0x000ee2000c1e1900 */
[----:B0-----:R-:W-:-:S05]  /*15e0*/  IMAD.WIDE R6, R33, 0x4, R12 ;  /* 0x0000000421067825 */ /* 0x001fca00078e020c */
[----:B------:R0:W3:Y:S01]  /*15f0*/  LDG.E R14, desc[UR8][R6.64] ;  /* 0x00000008060e7981 */ /* 0x0000e2000c1e1900 */
[C-C-:B------:R-:W-:Y:S01]  /*1600*/  IMAD.IADD R19, R17.reuse, 0x1, R28.reuse ;  /* 0x0000000111137824 */ /* 0x140fe200078e021c */
[-C--:B------:R-:W-:Y:S01]  /*1610*/  IADD3 R17, PT, PT, R17, R20.reuse, RZ ;  /* 0x0000001411117210 */ /* 0x080fe20007ffe0ff */
[C---:B------:R-:W-:Y:S01]  /*1620*/  IMAD.IADD R27, R29.reuse, 0x1, R28 ;  /* 0x000000011d1b7824 */ /* 0x040fe200078e021c */
[----:B------:R-:W-:Y:S01]  /*1630*/  IADD3 R29, PT, PT, R29, R20, RZ ;  /* 0x000000141d1d7210 */ /* 0x000fe20007ffe0ff */
[----:B------:R-:W-:Y:S01]  /*1640*/  IMAD.WIDE R20, R21, 0x4, R12 ;  /* 0x0000000415147825 */ /* 0x000fe200078e020c */
[----:B------:R-:W-:-:S03]  /*1650*/  IADD3 R33, PT, PT, R3, R22, RZ ;  /* 0x0000001603217210 */ /* 0x000fc60007ffe0ff */
[----:B------:R-:W-:Y:S01]  /*1660*/  IMAD.IADD R31, R3, 0x1, R18 ;  /* 0x00000001031f7824 */ /* 0x000fe200078e0212 */
[----:B------:R1:W2:Y:S03]  /*1670*/  LDG.E R28, desc[UR8][R20.64] ;  /* 0x00000008141c7981 */ /* 0x0002a6000c1e1900 */
[----:B0-----:R-:W-:Y:S01]  /*1680*/  IMAD.WIDE R6, R31, 0x4, R12 ;  /* 0x000000041f067825 */ /* 0x001fe200078e020c */
[----:B------:R-:W-:-:S04]  /*1690*/  IADD3 R18, PT, PT, R0, R18, RZ ;  /* 0x0000001200127210 */ /* 0x000fc80007ffe0ff */
[----:B------:R0:W4:Y:S01]  /*16a0*/  LDG.E R3, desc[UR8][R6.64] ;  /* 0x0000000806037981 */ /* 0x000122000c1e1900 */
[----:B-1----:R-:W-:-:S06]  /*16b0*/  IMAD.WIDE R20, R33, 0x4, R12 ;  /* 0x0000000421147825 */ /* 0x002fcc00078e020c */
[----:B------:R1:W4:Y:S01]  /*16c0*/  LDG.E R20, desc[UR8][R20.64] ;  /* 0x0000000814147981 */ /* 0x000322000c1e1900 */
[----:B------:R-:W-:-:S04]  /*16d0*/  IMAD.IADD R0, R0, 0x1, R22 ;  /* 0x0000000100007824 */ /* 0x000fc800078e0216 */
[----:B0-----:R-:W-:-:S04]  /*16e0*/  IMAD.WIDE R6, R0, 0x4, R12 ;  /* 0x0000000400067825 */ /* 0x001fc800078e020c */
[----:B------:R-:W-:-:S04]  /*16f0*/  FADD R31, R23, 0.0024999999441206455231 ;  /* 0x3b23d70a171f7421 */ /* 0x000fc80000000000 */
[----:B------:R-:W-:Y:S01]  /*1700*/  FMUL R0, R8, R31 ;  /* 0x0000001f08007220 */ /* 0x000fe20000400000 */
[----:B---3--:R-:W-:-:S04]  /*1710*/  FADD R14, -R15, R14 ;  /* 0x0000000e0f0e7221 */ /* 0x008fc80000000100 */
[----:B------:R-:W-:Y:S01]  /*1720*/  FFMA R22, R24, R14, R15 ;  /* 0x0000000e18167223 */ /* 0x000fe2000000000f */
[----:B------:R-:W-:-:S06]  /*1730*/  IMAD.WIDE R14, R18, 0x4, R12 ;  /* 0x00000004120e7825 */ /* 0x000fcc00078e020c */
[----:B------:R-:W3:Y:S04]  /*1740*/  LDG.E R15, desc[UR8][R14.64] ;  /* 0x000000080e0f7981 */ /* 0x000ee8000c1e1900 */
[----:B------:R0:W3:Y:S01]  /*1750*/  LDG.E R14, desc[UR8][R6.64] ;  /* 0x00000008060e7981 */ /* 0x0000e2000c1e1900 */
[----:B------:R-:W5:Y:S01]  /*1760*/  F2I.FLOOR.NTZ R18, R0 ;  /* 0x0000000000127305 */ /* 0x000f620000207100 */
[C---:B------:R-:W-:Y:S01]  /*1770*/  FSETP.GEU.AND P1, PT, R16.reuse, R11, PT ;  /* 0x0000000b1000720b */ /* 0x040fe20003f2e000 */
[----:B-1----:R-:W-:Y:S01]  /*1780*/  FADD R21, R16, -R11 ;  /* 0x8000000b10157221 */ /* 0x002fe20000000000 */
[----:B-----5:R-:W-:-:S04]  /*1790*/  I2FP.F32.S32 R11, R18 ;  /* 0x00000012000b7245 */ /* 0x020fc80000201400 */
[----:B------:R-:W-:-:S04]  /*17a0*/  FSETP.GEU.AND P0, PT, R11, RZ, PT ;  /* 0x000000ff0b00720b */ /* 0x000fc80003f0e000 */
[----:B------:R-:W-:-:S04]  /*17b0*/  FSEL R31, R11, RZ, P0 ;  /* 0x000000ff0b1f7208 */ /* 0x000fc80000000000 */
[----:B------:R-:W-:-:S04]  /*17c0*/  FSETP.GT.AND P0, PT, R31, R8, PT ;  /* 0x000000081f00720b */ /* 0x000fc80003f04000 */
[----:B------:R-:W-:Y:S01]  /*17d0*/  FSEL R16, R8, R31, P0 ;  /* 0x0000001f08107208 */ /* 0x000fe20000000000 */
[----:B----4-:R-:W-:-:S05]  /*17e0*/  FADD R20, -R3, R20 ;  /* 0x0000001403147221 */ /* 0x010fca0000000100 */
[----:B------:R-:W1:Y:S01]  /*17f0*/  F2I.TRUNC.NTZ R16, R16 ;  /* 0x0000001000107305 */ /* 0x000e62000020f100 */
[----:B0-----:R-:W-:Y:S01]  /*1800*/  FSEL R7, R21, RZ, P1 ;  /* 0x000000ff15077208 */ /* 0x001fe20000800000 */
[----:B------:R-:W-:-:S03]  /*1810*/  FFMA R3, R24, R20, R3 ;  /* 0x0000001418037223 */ /* 0x000fc60000000003 */
[----:B------:R-:W-:Y:S01]  /*1820*/  FMNMX.NAN R7, R7, 1, PT ;  /* 0x3f80000007077809 */ /* 0x000fe20003820000 */
[----:B------:R-:W-:Y:S01]  /*1830*/  FADD R3, -R22, R3 ;  /* 0x0000000316037221 */ /* 0x000fe20000000100 */
[----:B--2---:R-:W-:-:S03]  /*1840*/  FADD R21, -R4, R28 ;  /* 0x0000001c04157221 */ /* 0x004fc60000000100 */
[----:B------:R-:W-:Y:S01]  /*1850*/  FFMA R6, R7, R3, R22 ;  /* 0x0000000307067223 */ /* 0x000fe20000000016 */
[----:B------:R-:W-:Y:S01]  /*1860*/  FFMA R20, R24, R21, R4 ;  /* 0x0000001518147223 */ /* 0x000fe20000000004 */
[C---:B-1----:R-:W-:Y:S01]  /*1870*/  IMAD.IADD R3, R16.reuse, 0x1, R19 ;  /* 0x0000000110037824 */ /* 0x042fe200078e0213 */
[----:B------:R-:W-:Y:S01]  /*1880*/  IADD3 R31, PT, PT, R16, R17, RZ ;  /* 0x00000011101f7210 */ /* 0x000fe20007ffe0ff */
[----:B---3--:R-:W-:-:S04]  /*1890*/  FADD R14, -R15, R14 ;  /* 0x0000000e0f0e7221 */ /* 0x008fc80000000100 */
[----:B------:R-:W-:Y:S01]  /*18a0*/  FFMA R21, R24, R14, R15 ;  /* 0x0000000e18157223 */ /* 0x000fe2000000000f */
[----:B------:R-:W-:-:S05]  /*18b0*/  IMAD.WIDE R14, R3, 0x4, R12 ;  /* 0x00000004030e7825 */ /* 0x000fca00078e020c */
[----:B------:R0:W2:Y:S02]  /*18c0*/  LDG.E R3, desc[UR8][R14.64] ;  /* 0x000000080e037981 */ /* 0x0000a4000c1e1900 */
[----:B0-----:R-:W-:-:S05]  /*18d0*/  IMAD.WIDE R14, R31, 0x4, R12 ;  /* 0x000000041f0e7825 */ /* 0x001fca00078e020c */
[----:B------:R0:W2:Y:S01]  /*18e0*/  LDG.E R4, desc[UR8][R14.64] ;  /* 0x000000080e047981 */ /* 0x0000a2000c1e1900 */
[----:B------:R-:W-:-:S05]  /*18f0*/  VIADD R18, R18, 0x1 ;  /* 0x0000000112127836 */ /* 0x000fca0000000000 */
[----:B------:R-:W-:-:S04]  /*1900*/  I2FP.F32.S32 R18, R18 ;  /* 0x0000001200127245 */ /* 0x000fc80000201400 */
[----:B------:R-:W-:Y:S01]  /*1910*/  FSETP.GEU.AND P0, PT, R18, RZ, PT ;  /* 0x000000ff1200720b */ /* 0x000fe20003f0e000 */
[----:B------:R-:W-:-:S03]  /*1920*/  FADD R21, -R20, R21 ;  /* 0x0000001514157221 */ /* 0x000fc60000000100 */
[----:B------:R-:W-:Y:S01]  /*1930*/  FSEL R31, R18, RZ, P0 ;  /* 0x000000ff121f7208 */ /* 0x000fe20000000000 */
[----:B------:R-:W-:-:S03]  /*1940*/  FFMA R7, R7, R21, R20 ;  /* 0x0000001507077223 */ /* 0x000fc60000000014 */
[----:B------:R-:W-:Y:S02]  /*1950*/  FSETP.GT.AND P0, PT, R31, R8, PT ;  /* 0x000000081f00720b */ /* 0x000fe40003f04000 */
[----:B------:R-:W-:Y:S02]  /*1960*/  IADD3 R21, PT, PT, R16, R27, RZ ;  /* 0x0000001b10157210 */ /* 0x000fe40007ffe0ff */
[----:B------:R-:W-:Y:S01]  /*1970*/  FSEL R22, R8, R31, P0 ;  /* 0x0000001f08167208 */ /* 0x000fe20000000000 */
[----:B------:R-:W-:Y:S02]  /*1980*/  IMAD.IADD R31, R16, 0x1, R29 ;  /* 0x00000001101f7824 */ /* 0x000fe400078e021d */
[----:B------:R-:W-:-:S04]  /*1990*/  IMAD.WIDE R20, R21, 0x4, R12 ;  /* 0x0000000415147825 */ /* 0x000fc800078e020c */
[----:B0-----:R-:W-:Y:S01]  /*19a0*/  IMAD.WIDE R14, R31, 0x4, R12 ;  /* 0x000000041f0e7825 */ /* 0x001fe200078e020c */
[----:B------:R-:W0:Y:S01]  /*19b0*/  F2I.TRUNC.NTZ R22, R22 ;  /* 0x0000001600167305 */ /* 0x000e22000020f100 */
[----:B------:R1:W3:Y:S04]  /*19c0*/  LDG.E R16, desc[UR8][R20.64] ;  /* 0x0000000814107981 */ /* 0x0002e8000c1e1900 */
[----:B------:R4:W3:Y:S01]  /*19d0*/  LDG.E R18, desc[UR8][R14.64] ;  /* 0x000000080e127981 */ /* 0x0008e2000c1e1900 */
[----:B0-----:R-:W-:-:S05]  /*19e0*/  IADD3 R31, PT, PT, R19, R22, RZ ;  /* 0x00000016131f7210 */ /* 0x001fca0007ffe0ff */
[----:B-1----:R-:W-:-:S04]  /*19f0*/  IMAD.WIDE R20, R31, 0x4, R12 ;  /* 0x000000041f147825 */ /* 0x002fc800078e020c */
[--C-:B------:R-:W-:Y:S01]  /*1a00*/  IMAD.IADD R31, R17, 0x1, R22.reuse ;  /* 0x00000001111f7824 */ /* 0x100fe200078e0216 */
[----:B------:R-:W-:Y:S01]  /*1a10*/  FSETP.GEU.AND P0, PT, R0, R11, PT ;  /* 0x0000000b0000720b */ /* 0x000fe20003f0e000 */
[----:B------:R-:W-:Y:S02]  /*1a20*/  IMAD.IADD R33, R29, 0x1, R22 ;  /* 0x000000011d217824 */ /* 0x000fe400078e0216 */
[----:B----4-:R-:W-:Y:S01]  /*1a30*/  IMAD.WIDE R14, R31, 0x4, R12 ;  /* 0x000000041f0e7825 */ /* 0x010fe200078e020c */
[----:B------:R-:W-:-:S03]  /*1a40*/  IADD3 R31, PT, PT, R27, R22, RZ ;  /* 0x000000161b1f7210 */ /* 0x000fc60007ffe0ff */
[----:B------:R-:W-:Y:S01]  /*1a50*/  FADD R11, R0, -R11 ;  /* 0x8000000b000b7221 */ /* 0x000fe20000000000 */
[----:B--2---:R-:W-:-:S04]  /*1a60*/  FADD R4, -R3, R4 ;  /* 0x0000000403047221 */ /* 0x004fc80000000100 */
[----:B------:R-:W-:Y:S02]  /*1a70*/  FFMA R0, R24, R4, R3 ;  /* 0x0000000418007223 */ /* 0x000fe40000000003 */
[----:B------:R0:W2:Y:S04]  /*1a80*/  LDG.E R3, desc[UR8][R20.64] ;  /* 0x0000000814037981 */ /* 0x0000a8000c1e1900 */
[----:B------:R1:W2:Y:S01]  /*1a90*/  LDG.E R4, desc[UR8][R14.64] ;  /* 0x000000080e047981 */ /* 0x0002a2000c1e1900 */
[----:B0-----:R-:W-:-:S04]  /*1aa0*/  IMAD.WIDE R20, R31, 0x4, R12 ;  /* 0x000000041f147825 */ /* 0x001fc800078e020c */
[----:B-1----:R-:W-:Y:S02]  /*1ab0*/  IMAD.WIDE R14, R33, 0x4, R12 ;  /* 0x00000004210e7825 */ /* 0x002fe400078e020c */
[----:B------:R-:W4:Y:S04]  /*1ac0*/  LDG.E R21, desc[UR8][R20.64] ;  /* 0x0000000814157981 */ /* 0x000f28000c1e1900 */
[----:B------:R0:W4:Y:S01]  /*1ad0*/  LDG.E R14, desc[UR8][R14.64] ;  /* 0x000000080e0e7981 */ /* 0x000122000c1e1900 */
[----:B------:R-:W-:-:S04]  /*1ae0*/  FADD R23, R23, -0.0024999999441206455231 ;  /* 0xbb23d70a17177421 */ /* 0x000fc80000000000 */
[----:B------:R-:W-:-:S04]  /*1af0*/  FMUL R23, R8, R23 ;  /* 0x0000001708177220 */ /* 0x000fc80000400000 */
[----:B------:R-:W1:Y:S01]  /*1b00*/  F2I.FLOOR.NTZ R28, R23 ;  /* 0x00000017001c7305 */ /* 0x000e620000207100 */
[----:B---3--:R-:W-:-:S04]  /*1b10*/  FADD R31, -R16, R18 ;  /* 0x00000012101f7221 */ /* 0x008fc80000000100 */
[----:B------:R-:W-:-:S04]  /*1b20*/  FFMA R31, R24, R31, R16 ;  /* 0x0000001f181f7223 */ /* 0x000fc80000000010 */
[----:B------:R-:W-:Y:S01]  /*1b30*/  FADD R31, -R0, R31 ;  /* 0x0000001f001f7221 */ /* 0x000fe20000000100 */
[----:B-1----:R-:W-:-:S03]  /*1b40*/  I2FP.F32.S32 R22, R28 ;  /* 0x0000001c00167245 */ /* 0x002fc60000201400 */
[----:B------:R-:W-:Y:S01]  /*1b50*/  FFMA R0, R9, R31, R0 ;  /* 0x0000001f09007223 */ /* 0x000fe20000000000 */
[----:B------:R-:W-:-:S04]  /*1b60*/  FSETP.GEU.AND P1, PT, R22, RZ, PT ;  /* 0x000000ff1600720b */ /* 0x000fc80003f2e000 */
[----:B------:R-:W-:-:S04]  /*1b70*/  FSEL R31, R22, RZ, P1 ;  /* 0x000000ff161f7208 */ /* 0x000fc80000800000 */
[----:B------:R-:W-:Y:S02]  /*1b80*/  FSETP.GT.AND P1, PT, R31, R8, PT ;  /* 0x000000081f00720b */ /* 0x000fe40003f24000 */
[----:B------:R-:W-:Y:S02]  /*1b90*/  IADD3 R28, PT, PT, R28, 0x1, RZ ;  /* 0x000000011c1c7810 */ /* 0x000fe40007ffe0ff */
[----:B------:R-:W-:Y:S02]  /*1ba0*/  FSEL R16, R8, R31, P1 ;  /* 0x0000001f08107208 */ /* 0x000fe40000800000 */
[----:B------:R-:W-:-:S04]  /*1bb0*/  I2FP.F32.S32 R28, R28 ;  /* 0x0000001c001c7245 */ /* 0x000fc80000201400 */
[----:B------:R-:W1:Y:S01]  /*1bc0*/  F2I.TRUNC.NTZ R16, R16 ;  /* 0x0000001000107305 */ /* 0x000e62000020f100 */
[----:B------:R-:W-:-:S04]  /*1bd0*/  FSETP.GEU.AND P1, PT, R28, RZ, PT ;  /* 0x000000ff1c00720b */ /* 0x000fc80003f2e000 */
[----:B0-----:R-:W-:-:S04]  /*1be0*/  FSEL R15, R28, RZ, P1 ;  /* 0x000000ff1c0f7208 */ /* 0x001fc80000800000 */
[----:B------:R-:W-:-:S04]  /*1bf0*/  FSETP.GT.AND P1, PT, R15, R8, PT ;  /* 0x000000080f00720b */ /* 0x000fc80003f24000 */
[----:B------:R-:W-:Y:S01]  /*1c00*/  FSEL R8, R8, R15, P1 ;  /* 0x0000000f08087208 */ /* 0x000fe20000800000 */
[----:B-1----:R-:W-:Y:S02]  /*1c10*/  IMAD.IADD R15, R19, 0x1, R16 ;  /* 0x00000001130f7824 */ /* 0x002fe400078e0210 */
[----:B--2---:R-:W-:-:S04]  /*1c20*/  FADD R4, -R3, R4 ;  /* 0x0000000403047221 */ /* 0x004fc80000000100 */
[----:B------:R-:W-:Y:S01]  /*1c30*/  FFMA R3, R24, R4, R3 ;  /* 0x0000000418037223 */ /* 0x000fe20000000003 */
[----:B----4-:R-:W-:-:S04]  /*1c40*/  FADD R4, -R21, R14 ;  /* 0x0000000e15047221 */ /* 0x010fc80000000100 */
[----:B------:R-:W-:Y:S01]  /*1c50*/  FFMA R4, R24, R4, R21 ;  /* 0x0000000418047223 */ /* 0x000fe20000000015 */
[----:B------:R-:W-:Y:S01]  /*1c60*/  IADD3 R21, PT, PT, R17, R16, RZ ;  /* 0x0000001011157210 */ /* 0x000fe20007ffe0ff */
[----:B------:R-:W-:-:S04]  /*1c70*/  IMAD.WIDE R14, R15, 0x4, R12 ;  /* 0x000000040f0e7825 */ /* 0x000fc800078e020c */
[----:B------:R-:W-:Y:S02]  /*1c80*/  IMAD.WIDE R20, R21, 0x4, R12 ;  /* 0x0000000415147825 */ /* 0x000fe400078e020c */
[----:B------:R0:W2:Y:S04]  /*1c90*/  LDG.E R15, desc[UR8][R14.64] ;  /* 0x000000080e0f7981 */ /* 0x0000a8000c1e1900 */
[----:B------:R-:W2:Y:S01]  /*1ca0*/  LDG.E R20, desc[UR8][R20.64] ;  /* 0x0000000814147981 */ /* 0x000ea2000c1e1900 */
[----:B0-----:R-:W0:Y:S01]  /*1cb0*/  F2I.TRUNC.NTZ R14, R8 ;  /* 0x00000008000e7305 */ /* 0x001e22000020f100 */
[----:B------:R-:W-:Y:S01]  /*1cc0*/  IMAD.IADD R31, R27, 0x1, R16 ;  /* 0x000000011b1f7824 */ /* 0x000fe200078e0210 */
[----:B------:R-:W-:Y:S02]  /*1cd0*/  IADD3 R16, PT, PT, R29, R16, RZ ;  /* 0x000000101d107210 */ /* 0x000fe40007ffe0ff */
[-C--:B0-----:R-:W-:Y:S01]  /*1ce0*/  IADD3 R28, PT, PT, R19, R14.reuse, RZ ;  /* 0x0000000e131c7210 */ /* 0x081fe20007ffe0ff */
[----:B------:R-:W-:Y:S01]  /*1cf0*/  IMAD.IADD R17, R17, 0x1, R14 ;  /* 0x0000000111117824 */ /* 0x000fe200078e020e */
[----:B------:R-:W-:Y:S01]  /*1d00*/  IADD3 R29, PT, PT, R29, R14, RZ ;  /* 0x0000000e1d1d7210 */ /* 0x000fe20007ffe0ff */
[----:B--2---:R-:W-:Y:S01]  /*1d10*/  FADD R18, -R15, R20 ;  /* 0x000000140f127221 */ /* 0x004fe20000000100 */
[----:B------:R-:W-:-:S04]  /*1d20*/  IMAD.WIDE R20, R16, 0x4, R12 ;  /* 0x0000000410147825 */ /* 0x000fc800078e020c */
[----:B------:R-:W-:Y:S01]  /*1d30*/  FFMA R8, R24, R18, R15 ;  /* 0x0000001218087223 */ /* 0x000fe2000000000f */
[----:B------:R-:W-:Y:S01]  /*1d40*/  IMAD.WIDE R18, R31, 0x4, R12 ;  /* 0x000000041f127825 */ /* 0x000fe200078e020c */
[----:B------:R-:W2:Y:S03]  /*1d50*/  LDG.E R20, desc[UR8][R20.64] ;  /* 0x0000000814147981 */ /* 0x000ea6000c1e1900 */
[----:B------:R-:W-:Y:S02]  /*1d60*/  IMAD.IADD R15, R27, 0x1, R14 ;  /* 0x000000011b0f7824 */ /* 0x000fe400078e020e */
[----:B------:R0:W2:Y:S01]  /*1d70*/  LDG.E R27, desc[UR8][R18.64] ;  /* 0x00000008121b7981 */ /* 0x0000a2000c1e1900 */
[----:B------:R-:W-:-:S04]  /*1d80*/  IMAD.WIDE R16, R17, 0x4, R12 ;  /* 0x0000000411107825 */ /* 0x000fc800078e020c */
[--C-:B------:R-:W-:Y:S02]  /*1d90*/  IMAD.WIDE R14, R15, 0x4, R12.reuse ;  /* 0x000000040f0e7825 */ /* 0x100fe400078e020c */
[----:B------:R-:W3:Y:S02]  /*1da0*/  LDG.E R16, desc[UR8][R16.64] ;  /* 0x0000000810107981 */ /* 0x000ee4000c1e1900 */
[--C-:B0-----:R-:W-:Y:S02]  /*1db0*/  IMAD.WIDE R18, R28, 0x4, R12.reuse ;  /* 0x000000041c127825 */ /* 0x101fe400078e020c */
[----:B------:R-:W4:Y:S02]  /*1dc0*/  LDG.E R15, desc[UR8][R14.64] ;  /* 0x000000080e0f7981 */ /* 0x000f24000c1e1900 */
[----:B------:R-:W-:Y:S02]  /*1dd0*/  IMAD.WIDE R12, R29, 0x4, R12 ;  /* 0x000000041d0c7825 */ /* 0x000fe400078e020c */
[----:B------:R0:W3:Y:S04]  /*1de0*/  LDG.E R19, desc[UR8][R18.64] ;  /* 0x0000000812137981 */ /* 0x0000e8000c1e1900 */
[----:B------:R-:W4:Y:S01]  /*1df0*/  LDG.E R12, desc[UR8][R12.64] ;  /* 0x000000080c0c7981 */ /* 0x000f22000c1e1900 */
[----:B------:R-:W-:-:S04]  /*1e00*/  FADD R25, R26, -R25 ;  /* 0x800000191a197221 */ /* 0x000fc80000000000 */
[----:B0-----:R-:W-:Y:S01]  /*1e10*/  FMUL R18, R25, 200 ;  /* 0x4348000019127820 */ /* 0x001fe20000400000 */
[C---:B------:R-:W-:Y:S01]  /*1e20*/  FSETP.GEU.AND P1, PT, R23.reuse, R22, PT ;  /* 0x000000161700720b */ /* 0x040fe20003f2e000 */
[----:B------:R-:W-:Y:S01]  /*1e30*/  FADD R22, R23, -R22 ;  /* 0x8000001617167221 */ /* 0x000fe20000000000 */
[----:B------:R-:W-:Y:S01]  /*1e40*/  FADD R4, -R3, R4 ;  /* 0x0000000403047221 */ /* 0x000fe20000000100 */
[----:B------:R-:W-:-:S03]  /*1e50*/  FSEL R11, R11, RZ, P0 ;  /* 0x000000ff0b0b7208 */ /* 0x000fc60000000000 */
[----:B------:R-:W-:Y:S01]  /*1e60*/  FSEL R22, R22, RZ, P1 ;  /* 0x000000ff16167208 */ /* 0x000fe20000800000 */
[----:B------:R-:W-:Y:S01]  /*1e70*/  FFMA R3, R9, R4, R3 ;  /* 0x0000000409037223 */ /* 0x000fe20000000003 */
[----:B------:R-:W-:Y:S01]  /*1e80*/  FMNMX.NAN R11, R11, 1, PT ;  /* 0x3f8000000b0b7809 */ /* 0x000fe20003820000 */
[----:B------:R-:W-:Y:S01]  /*1e90*/  FADD R6, -R7, R6 ;  /* 0x0000000607067221 */ /* 0x000fe20000000100 */
[----:B------:R-:W-:Y:S01]  /*1ea0*/  FMNMX.NAN R22, R22, 1, PT ;  /* 0x3f80000016167809 */ /* 0x000fe20003820000 */
[----:B------:R-:W-:Y:S02]  /*1eb0*/  FADD R3, -R0, R3 ;  /* 0x0000000300037221 */ /* 0x000fe40000000100 */
[----:B------:R-:W-:Y:S02]  /*1ec0*/  FFMA R6, R10, R6, R7 ;  /* 0x000000060a067223 */ /* 0x000fe40000000007 */
[----:B------:R-:W-:Y:S02]  /*1ed0*/  FFMA R3, R11, R3, R0 ;  /* 0x000000030b037223 */ /* 0x000fe40000000000 */
[----:B------:R-:W-:Y:S01]  /*1ee0*/  FADD R5, R5, -R6 ;  /* 0x8000000605057221 */ /* 0x000fe20000000000 */
[----:B------:R-:W-:Y:S01]  /*1ef0*/  BSSY.RECONVERGENT B0, `(.L_x_6) ;  /* 0x0000015000007945 */ /* 0x000fe20003800200 */
[----:B--2---:R-:W-:-:S04]  /*1f00*/  FADD R28, -R27, R20 ;  /* 0x000000141b1c7221 */ /* 0x004fc80000000100 */
[----:B------:R-:W-:-:S04]  /*1f10*/  FFMA R27, R24, R28, R27 ;  /* 0x0000001c181b7223 */ /* 0x000fc8000000001b */
[----:B------:R-:W-:Y:S01]  /*1f20*/  FADD R27, -R8, R27 ;  /* 0x0000001b081b7221 */ /* 0x000fe20000000100 */
[----:B---3--:R-:W-:Y:S01]  /*1f30*/  FADD R26, -R19, R16 ;  /* 0x00000010131a7221 */ /* 0x008fe20000000100 */
[----:B----4-:R-:W-:Y:S01]  /*1f40*/  FADD R28, -R15, R12 ;  /* 0x0000000c0f1c7221 */ /* 0x010fe20000000100 */
[----:B------:R-:W0:Y:S02]  /*1f50*/  F2F.F64.F32 R16, R18 ;  /* 0x0000001200107310 */ /* 0x000e240000201800 */
[C---:B------:R-:W-:Y:S01]  /*1f60*/  FFMA R20, R24.reuse, R26, R19 ;  /* 0x0000001a18147223 */ /* 0x040fe20000000013 */
[----:B------:R-:W-:-:S04]  /*1f70*/  FFMA R15, R24, R28, R15 ;  /* 0x0000001c180f7223 */ /* 0x000fc8000000000f */
[----:B------:R-:W-:Y:S01]  /*1f80*/  FADD R15, -R20, R15 ;  /* 0x0000000f140f7221 */ /* 0x000fe20000000100 */
[----:B------:R-:W-:-:S03]  /*1f90*/  FFMA R27, R9, R27, R8 ;  /* 0x0000001b091b7223 */ /* 0x000fc60000000008 */
[----:B------:R-:W-:-:S04]  /*1fa0*/  FFMA R20, R9, R15, R20 ;  /* 0x0000000f09147223 */ /* 0x000fc80000000014 */
[----:B------:R-:W-:Y:S01]  /*1fb0*/  FADD R20, -R27, R20 ;  /* 0x000000141b147221 */ /* 0x000fe20000000100 */
[----:B0-----:R-:W-:-:S03]  /*1fc0*/  DADD R8, -RZ, |R16| ;  /* 0x00000000ff087229 */ /* 0x001fc60000000510 */
[----:B------:R-:W-:-:S04]  /*1fd0*/  FFMA R20, R22, R20, R27 ;  /* 0x0000001416147223 */ /* 0x000fc8000000001b */
[----:B------:R-:W-:Y:S01]  /*1fe0*/  FADD R0, R3, -R20 ;  /* 0x8000001403007221 */ /* 0x000fe20000000000 */
[----:B------:R-:W-:Y:S01]  /*1ff0*/  FMUL R3, R5, 200 ;  /* 0x4348000005037820 */ /* 0x000fe20000400000 */
[----:B------:R-:W-:Y:S01]  /*2000*/  MOV R28, 0x2040 ;  /* 0x00002040001c7802 */ /* 0x000fe20000000f00 */
[----:B------:R-:W-:Y:S02]  /*2010*/  IMAD.MOV.U32 R19, RZ, RZ, R9 ;  /* 0x000000ffff137224 */ /* 0x000fe400078e0009 */
[----:B------:R-:W-:-:S07]  /*2020*/  FMUL R0, R0, 200 ;  /* 0x4348000000007820 */ /* 0x000fce0000400000 */
[----:B------:R-:W-:Y:S05]  /*2030*/  CALL.REL.NOINC `($GetNormal$__internal_accurate_pow) ;  /* 0x0000001000847944 */ /* 0x000fea0003c00000 */
[----:B------:R-:W-:Y:S05]  /*2040*/  BSYNC.RECONVERGENT B0 ;  /* 0x0000000000007941 */ /* 0x000fea0003800200 */
.L_x_6:
[----:B------:R-:W-:Y:S01]  /*2050*/  DADD R8, R16, 2 ;  /* 0x4000000010087429 */ /* 0x000fe20000000000 */
[----:B------:R-:W0:Y:S01]  /*2060*/  F2F.F64.F32 R4, R3 ;  /* 0x0000000300047310 */ /* 0x000e220000201800 */
[----:B------:R-:W-:Y:S01]  /*2070*/  FSETP.NEU.AND P0, PT, R18, RZ, PT ;  /* 0x000000ff1200720b */ /* 0x000fe20003f0d000 */
[----:B------:R-:W-:Y:S01]  /*2080*/  BSSY.RECONVERGENT B0, `(.L_x_7) ;  /* 0x000000e000007945 */ /* 0x000fe20003800200 */
[----:B------:R-:W-:Y:S01]  /*2090*/  MOV R30, R6 ;  /* 0x00000006001e7202 */ /* 0x000fe20000000f00 */
[----:B------:R-:W-:-:S05]  /*20a0*/  IMAD.MOV.U32 R31, RZ, RZ, R7 ;  /* 0x000000ffff1f7224 */ /* 0x000fca00078e0007 */
[----:B------:R-:W-:-:S04]  /*20b0*/  LOP3.LUT R8, R9, 0x7ff00000, RZ, 0xc0, !PT ;  /* 0x7ff0000009087812 */ /* 0x000fc800078ec0ff */
[----:B------:R-:W-:Y:S02]  /*20c0*/  ISETP.NE.AND P1, PT, R8, 0x7ff00000, PT ;  /* 0x7ff000000800780c */ /* 0x000fe40003f25270 */
[----:B------:R-:W-:Y:S01]  /*20d0*/  @!P0 CS2R R30, SRZ ;  /* 0x00000000001e8805 */ /* 0x000fe2000001ff00 */
[----:B0-----:R-:W-:-:S10]  /*20e0*/  DADD R8, -RZ, |R4| ;  /* 0x00000000ff087229 */ /* 0x001fd40000000504 */
[----:B------:R-:W-:Y:S05]  /*20f0*/  @P1 BRA `(.L_x_8) ;  /* 0x0000000000181947 */ /* 0x000fea0003800000 */
[----:B------:R-:W-:-:S13]  /*2100*/  FSETP.NAN.AND P0, PT, R18, R18, PT ;  /* 0x000000121200720b */ /* 0x000fda0003f08000 */
[----:B------:R-:W-:Y:S01]  /*2110*/  @P0 DADD R30, R16, 2 ;  /* 0x40000000101e0429 */ /* 0x000fe20000000000 */
[----:B------:R-:W-:Y:S10]  /*2120*/  @P0 BRA `(.L_x_8) ;  /* 0x00000000000c0947 */ /* 0x000ff40003800000 */
[----:B------:R-:W-:-:S14]  /*2130*/  DSETP.NEU.AND P0, PT, |R16|, +INF , PT ;  /* 0x7ff000001000742a */ /* 0x000fdc0003f0d200 */
[----:B------:R-:W-:Y:S01]  /*2140*/  @!P0 MOV R30, 0x0 ;  /* 0x00000000001e8802 */ /* 0x000fe20000000f00 */
[----:B------:R-:W-:-:S07]  /*2150*/  @!P0 IMAD.MOV.U32 R31, RZ, RZ, 0x7ff00000 ;  /* 0x7ff00000ff1f8424 */ /* 0x000fce00078e00ff */
.L_x_8:
[----:B------:R-:W-:Y:S05]  /*2160*/  BSYNC.RECONVERGENT B0 ;  /* 0x0000000000007941 */ /* 0x000fea0003800200 */
.L_x_7:
[----:B------:R-:W-:Y:S01]  /*2170*/  BSSY.RECONVERGENT B0, `(.L_x_9) ;  /* 0x0000004000007945 */ /* 0x000fe20003800200 */
[----:B------:R-:W-:Y:S02]  /*2180*/  MOV R19, R9 ;  /* 0x0000000900137202 */ /* 0x000fe40000000f00 */
[----:B------:R-:W-:-:S07]  /*2190*/  MOV R28, 0x21b0 ;  /* 0x000021b0001c7802 */ /* 0x000fce0000000f00 */
[----:B------:R-:W-:Y:S05]  /*21a0*/  CALL.REL.NOINC `($GetNormal$__internal_accurate_pow) ;  /* 0x0000001000287944 */ /* 0x000fea0003c00000 */
[----:B------:R-:W-:Y:S05]  /*21b0*/  BSYNC.RECONVERGENT B0 ;  /* 0x0000000000007941 */ /* 0x000fea0003800200 */
.L_x_9:
[----:B------:R-:W-:Y:S01]  /*21c0*/  DADD R8, R4, 2 ;  /* 0x4000000004087429 */ /* 0x000fe20000000000 */
[C---:B------:R-:W-:Y:S01]  /*21d0*/  FSETP.NEU.AND P1, PT, R3.reuse, RZ, PT ;  /* 0x000000ff0300720b */ /* 0x040fe20003f2d000 */
[----:B------:R0:W1:Y:S01]  /*21e0*/  F2F.F64.F32 R16, R0 ;  /* 0x0000000000107310 */ /* 0x0000620000201800 */
[----:B------:R-:W-:Y:S01]  /*21f0*/  FSETP.NEU.AND P3, PT, R18, 1, PT ;  /* 0x3f8000001200780b */ /* 0x000fe20003f6d000 */
[----:B------:R-:W-:Y:S01]  /*2200*/  BSSY.RECONVERGENT B0, `(.L_x_10) ;  /* 0x000000e000007945 */ /* 0x000fe20003800200 */
[----:B------:R-:W-:-:S05]  /*2210*/  FSETP.NEU.AND P0, PT, R3, 1, PT ;  /* 0x3f8000000300780b */ /* 0x000fca0003f0d000 */
[----:B------:R-:W-:Y:S02]  /*2220*/  LOP3.LUT R8, R9, 0x7ff00000, RZ, 0xc0, !PT ;  /* 0x7ff0000009087812 */ /* 0x000fe400078ec0ff */
[----:B------:R-:W-:Y:S02]  /*2230*/  FSEL R9, R31, 1.875, P3 ;  /* 0x3ff000001f097808 */ /* 0x000fe40001800000 */
[----:B------:R-:W-:Y:S02]  /*2240*/  ISETP.NE.AND P2, PT, R8, 0x7ff00000, PT ;  /* 0x7ff000000800780c */ /* 0x000fe40003f45270 */
[----:B------:R-:W-:Y:S02]  /*2250*/  @!P1 CS2R R6, SRZ ;  /* 0x0000000000069805 */ /* 0x000fe4000001ff00 */
[----:B------:R-:W-:-:S09]  /*2260*/  FSEL R8, R30, RZ, P3 ;  /* 0x000000ff1e087208 */ /* 0x000fd20001800000 */
[----:B01----:R-:W-:Y:S05]  /*2270*/  @P2 BRA `(.L_x_11) ;  /* 0x0000000000182947 */ /* 0x003fea0003800000 */
[----:B------:R-:W-:-:S13]  /*2280*/  FSETP.NAN.AND P1, PT, R3, R3, PT ;  /* 0x000000030300720b */ /* 0x000fda0003f28000 */
[----:B------:R-:W-:Y:S01]  /*2290*/  @P1 DADD R6, R4, 2 ;  /* 0x4000000004061429 */ /* 0x000fe20000000000 */
[----:B------:R-:W-:Y:S10]  /*22a0*/  @P1 BRA `(.L_x_11) ;  /* 0x00000000000c1947 */ /* 0x000ff40003800000 */
[----:B------:R-:W-:-:S14]  /*22b0*/  DSETP.NEU.AND P1, PT, |R4|, +INF , PT ;  /* 0x7ff000000400742a */ /* 0x000fdc0003f2d200 */
[----:B------:R-:W-:Y:S01]  /*22c0*/  @!P1 IMAD.MOV.U32 R6, RZ, RZ, 0x0 ;  /* 0x00000000ff069424 */ /* 0x000fe200078e00ff */
[----:B------:R-:W-:-:S07]  /*22d0*/  @!P1 MOV R7, 0x7ff00000 ;  /* 0x7ff0000000079802 */ /* 0x000fce0000000f00 */
.L_x_11:
[----:B------:R-:W-:Y:S05]  /*22e0*/  BSYNC.RECONVERGENT B0 ;  /* 0x0000000000007941 */ /* 0x000fea0003800200 */
.L_x_10:
[----:B------:R-:W-:Y:S01]  /*22f0*/  DADD R10, -RZ, |R16| ;  /* 0x00000000ff0a7229 */ /* 0x000fe20000000510 */
[----:B------:R-:W-:Y:S01]  /*2300*/  FSEL R4, R6, RZ, P0 ;  /* 0x000000ff06047208 */ /* 0x000fe20000000000 */
[----:B------:R-:W-:Y:S01]  /*2310*/  BSSY.RECONVERGENT B0, `(.L_x_12) ;  /* 0x0000007000007945 */ /* 0x000fe20003800200 */
[----:B------:R-:W-:Y:S02]  /*2320*/  FSEL R5, R7, 1.875, P0 ;  /* 0x3ff0000007057808 */ /* 0x000fe40000000000 */
[----:B------:R-:W-:-:S04]  /*2330*/  MOV R28, 0x2380 ;  /* 0x00002380001c7802 */ /* 0x000fc80000000f00 */
[----:B------:R-:W-:Y:S01]  /*2340*/  DADD R4, R8, R4 ;  /* 0x0000000008047229 */ /* 0x000fe20000000004 */
[----:B------:R-:W-:Y:S01]  /*2350*/  MOV R19, R11 ;  /* 0x0000000b00137202 */ /* 0x000fe20000000f00 */
[----:B------:R-:W-:-:S09]  /*2360*/  IMAD.MOV.U32 R8, RZ, RZ, R10 ;  /* 0x000000ffff087224 */ /* 0x000fd200078e000a */
[----:B------:R-:W-:Y:S05]  /*2370*/  CALL.REL.NOINC `($GetNormal$__internal_accurate_pow) ;  /* 0x0000000c00b47944 */ /* 0x000fea0003c00000 */
[----:B------:R-:W-:Y:S05]  /*2380*/  BSYNC.RECONVERGENT B0 ;  /* 0x0000000000007941 */ /* 0x000fea0003800200 */
.L_x_12:
[----:B------:R-:W-:Y:S01]  /*2390*/  DADD R8, R16, 2 ;  /* 0x4000000010087429 */ /* 0x000fe20000000000 */
[C---:B------:R-:W-:Y:S01]  /*23a0*/  FSETP.NEU.AND P0, PT, R0.reuse, RZ, PT ;  /* 0x000000ff0000720b */ /* 0x040fe20003f0d000 */
[----:B------:R-:W-:Y:S01]  /*23b0*/  BSSY.RECONVERGENT B0, `(.L_x_13) ;  /* 0x000000c000007945 */ /* 0x000fe20003800200 */
[----:B------:R-:W-:-:S07]  /*23c0*/  FSETP.NEU.AND P2, PT, R0, 1, PT ;  /* 0x3f8000000000780b */ /* 0x000fce0003f4d000 */
[----:B------:R-:W-:-:S04]  /*23d0*/  LOP3.LUT R8, R9, 0x7ff00000, RZ, 0xc0, !PT ;  /* 0x7ff0000009087812 */ /* 0x000fc800078ec0ff */
[----:B------:R-:W-:Y:S02]  /*23e0*/  ISETP.NE.AND P1, PT, R8, 0x7ff00000, PT ;  /* 0x7ff000000800780c */ /* 0x000fe40003f25270 */
[----:B------:R-:W-:-:S11]  /*23f0*/  @!P0 CS2R R6, SRZ ;  /* 0x0000000000068805 */ /* 0x000fd6000001ff00 */
[----:B------:R-:W-:Y:S05]  /*2400*/  @P1 BRA `(.L_x_14) ;  /* 0x0000000000181947 */ /* 0x000fea0003800000 */
[----:B------:R-:W-:-:S13]  /*2410*/  FSETP.NAN.AND P0, PT, R0, R0, PT ;  /* 0x000000000000720b */ /* 0x000fda0003f08000 */
[----:B------:R-:W-:Y:S01]  /*2420*/  @P0 DADD R6, R16, 2 ;  /* 0x4000000010060429 */ /* 0x000fe20000000000 */
[----:B------:R-:W-:Y:S10]  /*2430*/  @P0 BRA `(.L_x_14) ;  /* 0x00000000000c0947 */ /* 0x000ff40003800000 */
[----:B------:R-:W-:-:S14]  /*2440*/  DSETP.NEU.AND P0, PT, |R16|, +INF , PT ;  /* 0x7ff000001000742a */ /* 0x000fdc0003f0d200 */
[----:B------:R-:W-:Y:S01]  /*2450*/  @!P0 IMAD.MOV.U32 R6, RZ, RZ, 0x0 ;  /* 0x00000000ff068424 */ /* 0x000fe200078e00ff */
[----:B------:R-:W-:-:S07]  /*2460*/  @!P0 MOV R7, 0x7ff00000 ;  /* 0x7ff0000000078802 */ /* 0x000fce0000000f00 */
.L_x_14:
[----:B------:R-:W-:Y:S05]  /*2470*/  BSYNC.RECONVERGENT B0 ;  /* 0x0000000000007941 */ /* 0x000fea0003800200 */
.L_x_13:
[----:B------:R-:W-:Y:S01]  /*2480*/  FSEL R6, R6, RZ, P2 ;  /* 0x000000ff06067208 */ /* 0x000fe20001000000 */
[----:B------:R-:W-:Y:S01]  /*2490*/  IMAD.MOV.U32 R11, RZ, RZ, 0x3fd80000 ;  /* 0x3fd80000ff0b7424 */ /* 0x000fe200078e00ff */
[----:B------:R-:W-:Y:S01]  /*24a0*/  FSEL R7, R7, 1.875, P2 ;  /* 0x3ff0000007077808 */ /* 0x000fe20001000000 */
[----:B------:R-:W-:Y:S01]  /*24b0*/  BSSY.RECONVERGENT B0, `(.L_x_15) ;  /* 0x0000013000007945 */ /* 0x000fe20003800200 */
[----:B------:R-:W-:-:S04]  /*24c0*/  MOV R10, 0x0 ;  /* 0x00000000000a7802 */ /* 0x000fc80000000f00 */
[----:B------:R-:W-:-:S06]  /*24d0*/  DADD R6, R4, R6 ;  /* 0x0000000004067229 */ /* 0x000fcc0000000006 */
[----:B------:R-:W0:Y:S04]  /*24e0*/  MUFU.RSQ64H R9, R7 ;  /* 0x0000000700097308 */ /* 0x000e280000001c00 */
[----:B------:R-:W-:-:S05]  /*24f0*/  VIADD R8, R7, 0xfcb00000 ;  /* 0xfcb0000007087836 */ /* 0x000fca0000000000 */
[----:B------:R-:W-:Y:S01]  /*2500*/  ISETP.GE.U32.AND P0, PT, R8, 0x7ca00000, PT ;  /* 0x7ca000000800780c */ /* 0x000fe20003f06070 */
[----:B0-----:R-:W-:-:S08]  /*2510*/  DMUL R4, R8, R8 ;  /* 0x0000000808047228 */ /* 0x001fd00000000000 */
[----:B------:R-:W-:-:S08]  /*2520*/  DFMA R4, R6, -R4, 1 ;  /* 0x3ff000000604742b */ /* 0x000fd00000000804 */
[----:B------:R-:W-:Y:S02]  /*2530*/  DFMA R10, R4, R10, 0.5 ;  /* 0x3fe00000040a742b */ /* 0x000fe4000000000a */
[----:B------:R-:W-:-:S08]  /*2540*/  DMUL R4, R8, R4 ;  /* 0x0000000408047228 */ /* 0x000fd00000000000 */
[----:B------:R-:W-:-:S08]  /*2550*/  DFMA R16, R10, R4, R8 ;  /* 0x000000040a10722b */ /* 0x000fd00000000008 */
[----:B------:R-:W-:Y:S02]  /*2560*/  DMUL R10, R6, R16 ;  /* 0x00000010060a7228 */ /* 0x000fe40000000000 */
[----:B------:R-:W-:Y:S01]  /*2570*/  IADD3 R15, PT, PT, R17, -0x100000, RZ ;  /* 0xfff00000110f7810 */ /* 0x000fe20007ffe0ff */
[----:B------:R-:W-:-:S05]  /*2580*/  IMAD.MOV.U32 R14, RZ, RZ, R16 ;  /* 0x000000ffff0e7224 */ /* 0x000fca00078e0010 */
[----:B------:R-:W-:-:S08]  /*2590*/  DFMA R20, R10, -R10, R6 ;  /* 0x8000000a0a14722b */ /* 0x000fd00000000006 */
[----:B------:R-:W-:Y:S01]  /*25a0*/  DFMA R12, R20, R14, R10 ;  /* 0x0000000e140c722b */ /* 0x000fe2000000000a */
[----:B------:R-:W-:Y:S10]  /*25b0*/  @!P0 BRA `(.L_x_16) ;  /* 0x0000000000088947 */ /* 0x000ff40003800000 */
[----:B------:R-:W-:-:S07]  /*25c0*/  MOV R4, 0x25e0 ;  /* 0x000025e000047802 */ /* 0x000fce0000000f00 */
[----:B------:R-:W-:Y:S05]  /*25d0*/  CALL.REL.NOINC `($__internal_0_$__cuda_sm20_dsqrt_rn_f64_mediumpath_v1) ;  /* 0x0000000000c87944 */ /* 0x000fea0003c00000 */
.L_x_16:
[----:B------:R-:W-:Y:S05]  /*25e0*/  BSYNC.RECONVERGENT B0 ;  /* 0x0000000000007941 */ /* 0x000fea0003800200 */
.L_x_15:
[----:B------:R-:W0:Y:S01]  /*25f0*/  F2F.F32.F64 R7, R12 ;  /* 0x0000000c00077310 */ /* 0x000e220000301000 */
[----:B------:R-:W-:Y:S07]  /*2600*/  BSSY.RECONVERGENT B0, `(.L_x_17) ;  /* 0x000000d000007945 */ /* 0x000fee0003800200 */
[----:B0-----:R-:W0:Y:S08]  /*2610*/  MUFU.RCP R4, R7 ;  /* 0x0000000700047308 */ /* 0x001e300000001000 */
[----:B------:R-:W1:Y:S01]  /*2620*/  FCHK P0, -R18, R7 ;  /* 0x0000000712007302 */ /* 0x000e620000000100 */
[----:B0-----:R-:W-:-:S04]  /*2630*/  FFMA R5, -R7, R4, 1 ;  /* 0x3f80000007057423 */ /* 0x001fc80000000104 */
[----:B------:R-:W-:-:S04]  /*2640*/  FFMA R5, R4, R5, R4 ;  /* 0x0000000504057223 */ /* 0x000fc80000000004 */
[----:B------:R-:W-:-:S04]  /*2650*/  FFMA R4, -R18, R5, RZ ;  /* 0x0000000512047223 */ /* 0x000fc800000001ff */
[----:B------:R-:W-:-:S04]  /*2660*/  FFMA R6, -R7, R4, -R18 ;  /* 0x0000000407067223 */ /* 0x000fc80000000912 */
[----:B------:R-:W-:Y:S01]  /*2670*/  FFMA R5, R5, R6, R4 ;  /* 0x0000000605057223 */ /* 0x000fe20000000004 */
[----:B-1----:R-:W-:Y:S06]  /*2680*/  @!P0 BRA `(.L_x_18) ;  /* 0x0000000000108947 */ /* 0x002fec0003800000 */
[----:B------:R-:W-:Y:S01]  /*2690*/  FADD R18, -R18, -RZ ;  /* 0x800000ff12127221 */ /* 0x000fe20000000100 */
[----:B------:R-:W-:-:S07]  /*26a0*/  MOV R10, 0x26c0 ;  /* 0x000026c0000a7802 */ /* 0x000fce0000000f00 */
[----:B------:R-:W-:Y:S05]  /*26b0*/  CALL.REL.NOINC `($__internal_1_$__cuda_sm3x_div_rn_noftz_f32_slowpath) ;  /* 0x0000000400487944 */ /* 0x000fea0003c00000 */
[----:B------:R-:W-:-:S07]  /*26c0*/  MOV R5, R4 ;  /* 0x0000000400057202 */ /* 0x000fce0000000f00 */
.L_x_18:
[----:B------:R-:W-:Y:S05]  /*26d0*/  BSYNC.RECONVERGENT B0 ;  /* 0x0000000000007941 */ /* 0x000fea0003800200 */
.L_x_17:
[----:B------:R-:W0:Y:S01]  /*26e0*/  MUFU.RCP R4, R7 ;  /* 0x0000000700047308 */ /* 0x000e220000001000 */
[----:B------:R-:W-:Y:S07]  /*26f0*/  BSSY.RECONVERGENT B0, `(.L_x_19) ;  /* 0x000000c000007945 */ /* 0x000fee0003800200 */
        /* <DEDUP_REMOVED lines=10> */
[----:B------:R-:W-:-:S07]  /*27a0*/  IMAD.MOV.U32 R6, RZ, RZ, R4 ;  /* 0x000000ffff067224 */ /* 0x000fce00078e0004 */
.L_x_20:
[----:B------:R-:W-:Y:S05]  /*27b0*/  BSYNC.RECONVERGENT B0 ;  /* 0x0000000000007941 */ /* 0x000fea0003800200 */
.L_x_19:
        /* <DEDUP_REMOVED lines=13> */
.L_x_22:
[----:B------:R-:W-:Y:S05]  /*2890*/  BSYNC.RECONVERGENT B0 ;  /* 0x0000000000007941 */ /* 0x000fea0003800200 */
.L_x_21:
[----:B------:R-:W0:Y:S02]  /*28a0*/  LDC.64 R8, c[0x0][0x3a0] ;  /* 0x0000e800ff087b82 */ /* 0x000e240000000a00 */
[----:B0-----:R-:W-:-:S05]  /*28b0*/  IMAD.WIDE R2, R2, 0xc, R8 ;  /* 0x0000000c02027825 */ /* 0x001fca00078e0208 */
[----:B------:R-:W-:Y:S04]  /*28c0*/  STG.E desc[UR8][R2.64], R5 ;  /* 0x0000000502007986 */ /* 0x000fe8000c101908 */
[----:B------:R-:W-:Y:S04]  /*28d0*/  STG.E desc[UR8][R2.64+0x4], R6 ;  /* 0x0000040602007986 */ /* 0x000fe8000c101908 */
[----:B------:R-:W-:Y:S01]  /*28e0*/  STG.E desc[UR8][R2.64+0x8], R11 ;  /* 0x0000080b02007986 */ /* 0x000fe2000c101908 */
[----:B------:R-:W-:Y:S05]  /*28f0*/  EXIT ;  /* 0x000000000000794d */ /* 0x000fea0003800000 */
        .weak           $__internal_0_$__cuda_sm20_dsqrt_rn_f64_mediumpath_v1
        .type           $__internal_0_$__cuda_sm20_dsqrt_rn_f64_mediumpath_v1,@function
        .size           $__internal_0_$__cuda_sm20_dsqrt_rn_f64_mediumpath_v1,($__internal_1_$__cuda_sm3x_div_rn_noftz_f32_slowpath - $__internal_0_$__cuda_sm20_dsqrt_rn_f64_mediumpath_v1)
$__internal_0_$__cuda_sm20_dsqrt_rn_f64_mediumpath_v1:
[----:B------:R-:W-:Y:S01]  /*2900*/  ISETP.GE.U32.AND P0, PT, R8, -0x3400000, PT ;  /* 0xfcc000000800780c */ /* 0x000fe20003f06070 */
[----:B------:R-:W-:Y:S01]  /*2910*/  BSSY.RECONVERGENT B1, `(.L_x_23) ;  /* 0x0000028000017945 */ /* 0x000fe20003800200 */
[----:B------:R-:W-:Y:S01]  /*2920*/  MOV R8, R6 ;  /* 0x0000000600087202 */ /* 0x000fe20000000f00 */
[----:B------:R-:W-:Y:S01]  /*2930*/  IMAD.MOV.U32 R9, RZ, RZ, R7 ;  /* 0x000000ffff097224 */ /* 0x000fe200078e0007 */
[----:B------:R-:W-:Y:S01]  /*2940*/  MOV R6, R20 ;  /* 0x0000001400067202 */ /* 0x000fe20000000f00 */
[----:B------:R-:W-:Y:S02]  /*2950*/  IMAD.MOV.U32 R14, RZ, RZ, R16 ;  /* 0x000000ffff0e7224 */ /* 0x000fe400078e0010 */
[----:B------:R-:W-:-:S06]  /*2960*/  IMAD.MOV.U32 R7, RZ, RZ, R21 ;  /* 0x000000ffff077224 */ /* 0x000fcc00078e0015 */
[----:B------:R-:W-:Y:S05]  /*2970*/  @!P0 BRA `(.L_x_24) ;  /* 0x0000000000208947 */ /* 0x000fea0003800000 */
[----:B------:R-:W-:-:S10]  /*2980*/  DFMA.RM R6, R6, R14, R10 ;  /* 0x0000000e0606722b */ /* 0x000fd4000000400a */
[----:B------:R-:W-:-:S04]  /*2990*/  IADD3 R10, P0, PT, R6, 0x1, RZ ;  /* 0x00000001060a7810 */ /* 0x000fc80007f1e0ff */
[----:B------:R-:W-:-:S06]  /*29a0*/  IADD3.X R11, PT, PT, RZ, R7, RZ, P0, !PT ;  /* 0x00000007ff0b7210 */ /* 0x000fcc00007fe4ff */
[----:B------:R-:W-:-:S08]  /*29b0*/  DFMA.RP R8, -R6, R10, R8 ;  /* 0x0000000a0608722b */ /* 0x000fd00000008108 */
[----:B------:R-:W-:-:S06]  /*29c0*/  DSETP.GT.AND P0, PT, R8, RZ, PT ;  /* 0x000000ff0800722a */ /* 0x000fcc0003f04000 */
[----:B------:R-:W-:Y:S02]  /*29d0*/  FSEL R6, R10, R6, P0 ;  /* 0x000000060a067208 */ /* 0x000fe40000000000 */
[----:B------:R-:W-:Y:S01]  /*29e0*/  FSEL R7, R11, R7, P0 ;  /* 0x000000070b077208 */ /* 0x000fe20000000000 */
[----:B------:R-:W-:Y:S06]  /*29f0*/  BRA `(.L_x_25) ;  /* 0x0000000000647947 */ /* 0x000fec0003800000 */
.L_x_24:
[----:B------:R-:W-:-:S14]  /*2a00*/  DSETP.NE.AND P0, PT, R8, RZ, PT ;  /* 0x000000ff0800722a */ /* 0x000fdc0003f05000 */
[----:B------:R-:W-:Y:S05]  /*2a10*/  @!P0 BRA `(.L_x_26) ;  /* 0x0000000000588947 */ /* 0x000fea0003800000 */
[----:B------:R-:W-:-:S13]  /*2a20*/  ISETP.GE.AND P0, PT, R9, RZ, PT ;  /* 0x000000ff0900720c */ /* 0x000fda0003f06270 */
[----:B------:R-:W-:Y:S01]  /*2a30*/  @!P0 IMAD.MOV.U32 R6, RZ, RZ, 0x0 ;  /* 0x00000000ff068424 */ /* 0x000fe200078e00ff */
[----:B------:R-:W-:Y:S01]  /*2a40*/  @!P0 MOV R7, 0xfff80000 ;  /* 0xfff8000000078802 */ /* 0x000fe20000000f00 */
[----:B------:R-:W-:Y:S06]  /*2a50*/  @!P0 BRA `(.L_x_25) ;  /* 0x00000000004c8947 */ /* 0x000fec0003800000 */
[----:B------:R-:W-:-:S13]  /*2a60*/  ISETP.GT.AND P0, PT, R9, 0x7fefffff, PT ;  /* 0x7fefffff0900780c */ /* 0x000fda0003f04270 */
[----:B------:R-:W-:Y:S05]  /*2a70*/  @P0 BRA `(.L_x_26) ;  /* 0x0000000000400947 */ /* 0x000fea0003800000 */
[----:B------:R-:W-:Y:S01]  /*2a80*/  DMUL R6, R8, 8.11296384146066816958e+31 ;  /* 0x4690000008067828 */ /* 0x000fe20000000000 */
[----:B------:R-:W-:Y:S01]  /*2a90*/  MOV R12, 0x0 ;  /* 0x00000000000c7802 */ /* 0x000fe20000000f00 */
[----:B------:R-:W-:Y:S02]  /*2aa0*/  IMAD.MOV.U32 R8, RZ, RZ, RZ ;  /* 0x000000ffff087224 */ /* 0x000fe400078e00ff */
[----:B------:R-:W-:Y:S02]  /*2ab0*/  IMAD.MOV.U32 R13, RZ, RZ, 0x3fd80000 ;  /* 0x3fd80000ff0d7424 */ /* 0x000fe400078e00ff */
[----:B------:R-:W0:Y:S02]  /*2ac0*/  MUFU.RSQ64H R9, R7 ;  /* 0x0000000700097308 */ /* 0x000e240000001c00 */
[----:B0-----:R-:W-:-:S08]  /*2ad0*/  DMUL R10, R8, R8 ;  /* 0x00000008080a7228 */ /* 0x001fd00000000000 */
[----:B------:R-:W-:-:S08]  /*2ae0*/  DFMA R10, R6, -R10, 1 ;  /* 0x3ff00000060a742b */ /* 0x000fd0000000080a */
[----:B------:R-:W-:Y:S02]  /*2af0*/  DFMA R12, R10, R12, 0.5 ;  /* 0x3fe000000a0c742b */ /* 0x000fe4000000000c */
[----:B------:R-:W-:-:S08]  /*2b00*/  DMUL R10, R8, R10 ;  /* 0x0000000a080a7228 */ /* 0x000fd00000000000 */
[----:B------:R-:W-:-:S08]  /*2b10*/  DFMA R10, R12, R10, R8 ;  /* 0x0000000a0c0a722b */ /* 0x000fd00000000008 */
[----:B------:R-:W-:Y:S02]  /*2b20*/  DMUL R8, R6, R10 ;  /* 0x0000000a06087228 */ /* 0x000fe40000000000 */
[----:B------:R-:W-:-:S06]  /*2b30*/  IADD3 R11, PT, PT, R11, -0x100000, RZ ;  /* 0xfff000000b0b7810 */ /* 0x000fcc0007ffe0ff */
[----:B------:R-:W-:-:S08]  /*2b40*/  DFMA R12, R8, -R8, R6 ;  /* 0x80000008080c722b */ /* 0x000fd00000000006 */
[----:B------:R-:W-:-:S10]  /*2b50*/  DFMA R6, R10, R12, R8 ;  /* 0x0000000c0a06722b */ /* 0x000fd40000000008 */
[----:B------:R-:W-:Y:S01]  /*2b60*/  VIADD R7, R7, 0xfcb00000 ;  /* 0xfcb0000007077836 */ /* 0x000fe20000000000 */
[----:B------:R-:W-:Y:S06]  /*2b70*/  BRA `(.L_x_25) ;  /* 0x0000000000047947 */ /* 0x000fec0003800000 */
.L_x_26:
[----:B------:R-:W-:-:S11]  /*2b80*/  DADD R6, R8, R8 ;  /* 0x0000000008067229 */ /* 0x000fd60000000008 */
.L_x_25:
[----:B------:R-:W-:Y:S05]  /*2b90*/  BSYNC.RECONVERGENT B1 ;  /* 0x0000000000017941 */ /* 0x000fea0003800200 */
.L_x_23:
[----:B------:R-:W-:Y:S01]  /*2ba0*/  HFMA2 R5, -RZ, RZ, 0, 0 ;  /* 0x00000000ff057431 */ /* 0x000fe200000001ff */
[----:B------:R-:W-:Y:S01]  /*2bb0*/  MOV R12, R6 ;  /* 0x00000006000c7202 */ /* 0x000fe20000000f00 */
[----:B------:R-:W-:Y:S02]  /*2bc0*/  IMAD.MOV.U32 R13, RZ, RZ, R7 ;  /* 0x000000ffff0d7224 */ /* 0x000fe400078e0007 */
[----:B------:R-:W-:Y:S05]  /*2bd0*/  RET.REL.NODEC R4 `(GetNormal) ;  /* 0xffffffd404087950 */ /* 0x000fea0003c3ffff */
        .weak           $__internal_1_$__cuda_sm3x_div_rn_noftz_f32_slowpath
        .type           $__internal_1_$__cuda_sm3x_div_rn_noftz_f32_slowpath,@function
        .size           $__internal_1_$__cuda_sm3x_div_rn_noftz_f32_slowpath,($GetNormal$__internal_accurate_pow - $__internal_1_$__cuda_sm3x_div_rn_noftz_f32_slowpath)
$__internal_1_$__cuda_sm3x_div_rn_noftz_f32_slowpath:
[--C-:B------:R-:W-:Y:S01]  /*2be0*/  SHF.R.U32.HI R12, RZ, 0x17, R7.reuse ;  /* 0x00000017ff0c7819 */ /* 0x100fe20000011607 */
[----:B------:R-:W-:Y:S01]  /*2bf0*/  BSSY.RECONVERGENT B1, `(.L_x_27) ;  /* 0x0000063000017945 */ /* 0x000fe20003800200 */
[----:B------:R-:W-:Y:S01]  /*2c00*/  SHF.R.U32.HI R4, RZ, 0x17, R18 ;  /* 0x00000017ff047819 */ /* 0x000fe20000011612 */
[----:B------:R-:W-:Y:S01]  /*2c10*/  IMAD.MOV.U32 R13, RZ, RZ, R7 ;  /* 0x000000ffff0d7224 */ /* 0x000fe200078e0007 */
[----:B------:R-:W-:Y:S02]  /*2c20*/  LOP3.LUT R12, R12, 0xff, RZ, 0xc0, !PT ;  /* 0x000000ff0c0c7812 */ /* 0x000fe400078ec0ff */
[----:B------:R-:W-:-:S03]  /*2c30*/  LOP3.LUT R15, R4, 0xff, RZ, 0xc0, !PT ;  /* 0x000000ff040f7812 */ /* 0x000fc600078ec0ff */
[----:B------:R-:W-:Y:S01]  /*2c40*/  VIADD R14, R12, 0xffffffff ;  /* 0xffffffff0c0e7836 */ /* 0x000fe20000000000 */
[----:B------:R-:W-:-:S04]  /*2c50*/  IADD3 R4, PT, PT, R15, -0x1, RZ ;  /* 0xffffffff0f047810 */ /* 0x000fc80007ffe0ff */
[----:B------:R-:W-:-:S04]  /*2c60*/  ISETP.GT.U32.AND P0, PT, R14, 0xfd, PT ;  /* 0x000000fd0e00780c */ /* 0x000fc80003f04070 */
[----:B------:R-:W-:-:S13]  /*2c70*/  ISETP.GT.U32.OR P0, PT, R4, 0xfd, P0 ;  /* 0x000000fd0400780c */ /* 0x000fda0000704470 */
[----:B------:R-:W-:Y:S01]  /*2c80*/  @!P0 MOV R11, RZ ;  /* 0x000000ff000b8202 */ /* 0x000fe20000000f00 */
[----:B------:R-:W-:Y:S06]  /*2c90*/  @!P0 BRA `(.L_x_28) ;  /* 0x00000000005c8947 */ /* 0x000fec0003800000 */
[----:B------:R-:W-:Y:S02]  /*2ca0*/  FSETP.GTU.FTZ.AND P0, PT, |R18|, +INF , PT ;  /* 0x7f8000001200780b */ /* 0x000fe40003f1c200 */
[----:B------:R-:W-:-:S04]  /*2cb0*/  FSETP.GTU.FTZ.AND P1, PT, |R7|, +INF , PT ;  /* 0x7f8000000700780b */ /* 0x000fc80003f3c200 */
[----:B------:R-:W-:-:S13]  /*2cc0*/  PLOP3.LUT P0, PT, P0, P1, PT, 0xf8, 0x8f ;  /* 0x00000000008f781c */ /* 0x000fda0000703f70 */
[----:B------:R-:W-:Y:S05]  /*2cd0*/  @P0 BRA `(.L_x_29) ;  /* 0x00000004004c0947 */ /* 0x000fea0003800000 */
[----:B------:R-:W-:-:S13]  /*2ce0*/  LOP3.LUT P0, RZ, R13, 0x7fffffff, R18, 0xc8, !PT ;  /* 0x7fffffff0dff7812 */ /* 0x000fda000780c812 */
[----:B------:R-:W-:Y:S05]  /*2cf0*/  @!P0 BRA `(.L_x_30) ;  /* 0x00000004003c8947 */ /* 0x000fea0003800000 */
[C---:B------:R-:W-:Y:S02]  /*2d00*/  FSETP.NEU.FTZ.AND P1, PT, |R18|.reuse, +INF , PT ;  /* 0x7f8000001200780b */ /* 0x040fe40003f3d200 */
[----:B------:R-:W-:Y:S02]  /*2d10*/  FSETP.NEU.FTZ.AND P2, PT, |R7|, +INF , PT ;  /* 0x7f8000000700780b */ /* 0x000fe40003f5d200 */
[----:B------:R-:W-:-:S11]  /*2d20*/  FSETP.NEU.FTZ.AND P0, PT, |R18|, +INF , PT ;  /* 0x7f8000001200780b */ /* 0x000fd60003f1d200 */
[----:B------:R-:W-:Y:S05]  /*2d30*/  @!P2 BRA !P1, `(.L_x_30) ;  /* 0x00000004002ca947 */ /* 0x000fea0004800000 */
[----:B------:R-:W-:-:S04]  /*2d40*/  LOP3.LUT P1, RZ, R18, 0x7fffffff, RZ, 0xc0, !PT ;  /* 0x7fffffff12ff7812 */ /* 0x000fc8000782c0ff */
[----:B------:R-:W-:-:S13]  /*2d50*/  PLOP3.LUT P1, PT, P2, P1, PT, 0x2f, 0xf2 ;  /* 0x0000000000f2781c */ /* 0x000fda0001722577 */
[----:B------:R-:W-:Y:S05]  /*2d60*/  @P1 BRA `(.L_x_31) ;  /* 0x0000000400181947 */ /* 0x000fea0003800000 */
[----:B------:R-:W-:-:S04]  /*2d70*/  LOP3.LUT P1, RZ, R13, 0x7fffffff, RZ, 0xc0, !PT ;  /* 0x7fffffff0dff7812 */ /* 0x000fc8000782c0ff */
[----:B------:R-:W-:-:S13]  /*2d80*/  PLOP3.LUT P0, PT, P0, P1, PT, 0x2f, 0xf2 ;  /* 0x0000000000f2781c */ /* 0x000fda0000702577 */
[----:B------:R-:W-:Y:S05]  /*2d90*/  @P0 BRA `(.L_x_32) ;  /* 0x0000000400000947 */ /* 0x000fea0003800000 */
[----:B------:R-:W-:Y:S02]  /*2da0*/  ISETP.GE.AND P0, PT, R4, RZ, PT ;  /* 0x000000ff0400720c */ /* 0x000fe40003f06270 */
[----:B------:R-:W-:-:S11]  /*2db0*/  ISETP.GE.AND P1, PT, R14, RZ, PT ;  /* 0x000000ff0e00720c */ /* 0x000fd60003f26270 */
[----:B------:R-:W-:Y:S01]  /*2dc0*/  @P0 IMAD.MOV.U32 R11, RZ, RZ, RZ ;  /* 0x000000ffff0b0224 */ /* 0x000fe200078e00ff */
[----:B------:R-:W-:Y:S01]  /*2dd0*/  @!P0 MOV R11, 0xffffffc0 ;  /* 0xffffffc0000b8802 */ /* 0x000fe20000000f00 */
[----:B------:R-:W-:Y:S01]  /*2de0*/  @!P0 FFMA R18, R18, 1.84467440737095516160e+19, RZ ;  /* 0x5f80000012128823 */ /* 0x000fe200000000ff */
[----:B------:R-:W-:-:S03]  /*2df0*/  @!P1 FFMA R13, R7, 1.84467440737095516160e+19, RZ ;  /* 0x5f800000070d9823 */ /* 0x000fc600000000ff */
[----:B------:R-:W-:-:S07]  /*2e00*/  @!P1 VIADD R11, R11, 0x40 ;  /* 0x000000400b0b9836 */ /* 0x000fce0000000000 */
.L_x_28:
[----:B------:R-:W-:Y:S01]  /*2e10*/  LEA R4, R12, 0xc0800000, 0x17 ;  /* 0xc08000000c047811 */ /* 0x000fe200078eb8ff */
[----:B------:R-:W-:Y:S01]  /*2e20*/  VIADD R15, R15, 0xffffff81 ;  /* 0xffffff810f0f7836 */ /* 0x000fe20000000000 */
[----:B------:R-:W-:Y:S02]  /*2e30*/  BSSY.RECONVERGENT B2, `(.L_x_33) ;  /* 0x0000035000027945 */ /* 0x000fe40003800200 */
[----:B------:R-:W-:Y:S01]  /*2e40*/  IADD3 R14, PT, PT, -R4, R13, RZ ;  /* 0x0000000d040e7210 */ /* 0x000fe20007ffe1ff */
[----:B------:R-:W-:-:S03]  /*2e50*/  IMAD R4, R15, -0x800000, R18 ;  /* 0xff8000000f047824 */ /* 0x000fc600078e0212 */
[----:B------:R0:W1:Y:S01]  /*2e60*/  MUFU.RCP R13, R14 ;  /* 0x0000000e000d7308 */ /* 0x0000620000001000 */
[----:B------:R-:W-:Y:S01]  /*2e70*/  FADD.FTZ R17, -R14, -RZ ;  /* 0x800000ff0e117221 */ /* 0x000fe20000010100 */
[----:B0-----:R-:W-:-:S04]  /*2e80*/  IADD3 R14, PT, PT, R15, 0x7f, -R12 ;  /* 0x0000007f0f0e7810 */ /* 0x001fc80007ffe80c */
[----:B------:R-:W-:Y:S01]  /*2e90*/  IADD3 R11, PT, PT, R14, R11, RZ ;  /* 0x0000000b0e0b7210 */ /* 0x000fe20007ffe0ff */
[----:B-1----:R-:W-:-:S04]  /*2ea0*/  FFMA R16, R13, R17, 1 ;  /* 0x3f8000000d107423 */ /* 0x002fc80000000011 */
[----:B------:R-:W-:-:S04]  /*2eb0*/  FFMA R13, R13, R16, R13 ;  /* 0x000000100d0d7223 */ /* 0x000fc8000000000d */
[----:B------:R-:W-:-:S04]  /*2ec0*/  FFMA R16, R4, R13, RZ ;  /* 0x0000000d04107223 */ /* 0x000fc800000000ff */
[----:B------:R-:W-:-:S04]  /*2ed0*/  FFMA R18, R17, R16, R4 ;  /* 0x0000001011127223 */ /* 0x000fc80000000004 */
[----:B------:R-:W-:-:S04]  /*2ee0*/  FFMA R18, R13, R18, R16 ;  /* 0x000000120d127223 */ /* 0x000fc80000000010 */
[----:B------:R-:W-:-:S04]  /*2ef0*/  FFMA R17, R17, R18, R4 ;  /* 0x0000001211117223 */ /* 0x000fc80000000004 */
[----:B------:R-:W-:-:S05]  /*2f00*/  FFMA R4, R13, R17, R18 ;  /* 0x000000110d047223 */ /* 0x000fca0000000012 */
[----:B------:R-:W-:-:S04]  /*2f10*/  SHF.R.U32.HI R12, RZ, 0x17, R4 ;  /* 0x00000017ff0c7819 */ /* 0x000fc80000011604 */
[----:B------:R-:W-:-:S05]  /*2f20*/  LOP3.LUT R12, R12, 0xff, RZ, 0xc0, !PT ;  /* 0x000000ff0c0c7812 */ /* 0x000fca00078ec0ff */
[----:B------:R-:W-:-:S05]  /*2f30*/  IMAD.IADD R15, R12, 0x1, R11 ;  /* 0x000000010c0f7824 */ /* 0x000fca00078e020b */
[----:B------:R-:W-:-:S04]  /*2f40*/  IADD3 R12, PT, PT, R15, -0x1, RZ ;  /* 0xffffffff0f0c7810 */ /* 0x000fc80007ffe0ff */
[----:B------:R-:W-:-:S13]  /*2f50*/  ISETP.GE.U32.AND P0, PT, R12, 0xfe, PT ;  /* 0x000000fe0c00780c */ /* 0x000fda0003f06070 */
[----:B------:R-:W-:Y:S05]  /*2f60*/  @!P0 BRA `(.L_x_34) ;  /* 0x0000000000808947 */ /* 0x000fea0003800000 */
[----:B------:R-:W-:-:S13]  /*2f70*/  ISETP.GT.AND P0, PT, R15, 0xfe, PT ;  /* 0x000000fe0f00780c */ /* 0x000fda0003f04270 */
[----:B------:R-:W-:Y:S05]  /*2f80*/  @P0 BRA `(.L_x_35) ;  /* 0x00000000006c0947 */ /* 0x000fea0003800000 */
[----:B------:R-:W-:-:S13]  /*2f90*/  ISETP.GE.AND P0, PT, R15, 0x1, PT ;  /* 0x000000010f00780c */ /* 0x000fda0003f06270 */
[----:B------:R-:W-:Y:S05]  /*2fa0*/  @P0 BRA `(.L_x_36) ;  /* 0x0000000000740947 */ /* 0x000fea0003800000 */
[----:B------:R-:W-:Y:S02]  /*2fb0*/  ISETP.GE.AND P0, PT, R15, -0x18, PT ;  /* 0xffffffe80f00780c */ /* 0x000fe40003f06270 */
[----:B------:R-:W-:-:S11]  /*2fc0*/  LOP3.LUT R4, R4, 0x80000000, RZ, 0xc0, !PT ;  /* 0x8000000004047812 */ /* 0x000fd600078ec0ff */
[----:B------:R-:W-:Y:S05]  /*2fd0*/  @!P0 BRA `(.L_x_36) ;  /* 0x0000000000688947 */ /* 0x000fea0003800000 */
[CCC-:B------:R-:W-:Y:S01]  /*2fe0*/  FFMA.RZ R11, R13.reuse, R17.reuse, R18.reuse ;  /* 0x000000110d0b7223 */ /* 0x1c0fe2000000c012 */
[-CC-:B------:R-:W-:Y:S01]  /*2ff0*/  FFMA.RM R12, R13, R17.reuse, R18.reuse ;  /* 0x000000110d0c7223 */ /* 0x180fe20000004012 */
[C---:B------:R-:W-:Y:S02]  /*3000*/  ISETP.NE.AND P2, PT, R15.reuse, RZ, PT ;  /* 0x000000ff0f00720c */ /* 0x040fe40003f45270 */
[----:B------:R-:W-:Y:S02]  /*3010*/  ISETP.NE.AND P1, PT, R15, RZ, PT ;  /* 0x000000ff0f00720c */ /* 0x000fe40003f25270 */
[----:B------:R-:W-:Y:S01]  /*3020*/  LOP3.LUT R14, R11, 0x7fffff, RZ, 0xc0, !PT ;  /* 0x007fffff0b0e7812 */ /* 0x000fe200078ec0ff */
[----:B------:R-:W-:Y:S01]  /*3030*/  FFMA.RP R11, R13, R17, R18 ;  /* 0x000000110d0b7223 */ /* 0x000fe20000008012 */
[C---:B------:R-:W-:Y:S01]  /*3040*/  VIADD R13, R15.reuse, 0x20 ;  /* 0x000000200f0d7836 */ /* 0x040fe20000000000 */
[----:B------:R-:W-:Y:S02]  /*3050*/  IADD3 R15, PT, PT, -R15, RZ, RZ ;  /* 0x000000ff0f0f7210 */ /* 0x000fe40007ffe1ff */
[----:B------:R-:W-:-:S02]  /*3060*/  LOP3.LUT R14, R14, 0x800000, RZ, 0xfc, !PT ;  /* 0x008000000e0e7812 */ /* 0x000fc400078efcff */
[----:B------:R-:W-:Y:S02]  /*3070*/  FSETP.NEU.FTZ.AND P0, PT, R11, R12, PT ;  /* 0x0000000c0b00720b */ /* 0x000fe40003f1d000 */
[----:B------:R-:W-:Y:S02]  /*3080*/  SHF.L.U32 R13, R14, R13, RZ ;  /* 0x0000000d0e0d7219 */ /* 0x000fe400000006ff */
[----:B------:R-:W-:Y:S02]  /*3090*/  SEL R11, R15, RZ, P2 ;  /* 0x000000ff0f0b7207 */ /* 0x000fe40001000000 */
[----:B------:R-:W-:Y:S02]  /*30a0*/  ISETP.NE.AND P1, PT, R13, RZ, P1 ;  /* 0x000000ff0d00720c */ /* 0x000fe40000f25270 */
[----:B------:R-:W-:Y:S02]  /*30b0*/  SHF.R.U32.HI R11, RZ, R11, R14 ;  /* 0x0000000bff0b7219 */ /* 0x000fe4000001160e */
[----:B------:R-:W-:-:S02]  /*30c0*/  PLOP3.LUT P0, PT, P0, P1, PT, 0xf8, 0x8f ;  /* 0x00000000008f781c */ /* 0x000fc40000703f70 */
[----:B------:R-:W-:Y:S02]  /*30d0*/  SHF.R.U32.HI R13, RZ, 0x1, R11 ;  /* 0x00000001ff0d7819 */ /* 0x000fe4000001160b */
[----:B------:R-:W-:-:S04]  /*30e0*/  SEL R12, RZ, 0x1, !P0 ;  /* 0x00000001ff0c7807 */ /* 0x000fc80004000000 */
[----:B------:R-:W-:-:S04]  /*30f0*/  LOP3.LUT R12, R12, 0x1, R13, 0xf8, !PT ;  /* 0x000000010c0c7812 */ /* 0x000fc800078ef80d */
[----:B------:R-:W-:-:S05]  /*3100*/  LOP3.LUT R12, R12, R11, RZ, 0xc0, !PT ;  /* 0x0000000b0c0c7212 */ /* 0x000fca00078ec0ff */
[----:B------:R-:W-:-:S05]  /*3110*/  IMAD.IADD R13, R13, 0x1, R12 ;  /* 0x000000010d0d7824 */ /* 0x000fca00078e020c */
[----:B------:R-:W-:Y:S01]  /*3120*/  LOP3.LUT R4, R13, R4, RZ, 0xfc, !PT ;  /* 0x000000040d047212 */ /* 0x000fe200078efcff */
[----:B------:R-:W-:Y:S06]  /*3130*/  BRA `(.L_x_36) ;  /* 0x0000000000107947 */ /* 0x000fec0003800000 */
.L_x_35:
[----:B------:R-:W-:-:S04]  /*3140*/  LOP3.LUT R4, R4, 0x80000000, RZ, 0xc0, !PT ;  /* 0x8000000004047812 */ /* 0x000fc800078ec0ff */
[----:B------:R-:W-:Y:S01]  /*3150*/  LOP3.LUT R4, R4, 0x7f800000, RZ, 0xfc, !PT ;  /* 0x7f80000004047812 */ /* 0x000fe200078efcff */
[----:B------:R-:W-:Y:S06]  /*3160*/  BRA `(.L_x_36) ;  /* 0x0000000000047947 */ /* 0x000fec0003800000 */
.L_x_34:
[----:B------:R-:W-:-:S07]  /*3170*/  LEA R4, R11, R4, 0x17 ;  /* 0x000000040b047211 */ /* 0x000fce00078eb8ff */
.L_x_36:
[----:B------:R-:W-:Y:S05]  /*3180*/  BSYNC.RECONVERGENT B2 ;  /* 0x0000000000027941 */ /* 0x000fea0003800200 */
.L_x_33:
[----:B------:R-:W-:Y:S05]  /*3190*/  BRA `(.L_x_37) ;  /* 0x0000000000207947 */ /* 0x000fea0003800000 */
.L_x_32:
[----:B------:R-:W-:-:S04]  /*31a0*/  LOP3.LUT R4, R13, 0x80000000, R18, 0x48, !PT ;  /* 0x800000000d047812 */ /* 0x000fc800078e4812 */
[----:B------:R-:W-:Y:S01]  /*31b0*/  LOP3.LUT R4, R4, 0x7f800000, RZ, 0xfc, !PT ;  /* 0x7f80000004047812 */ /* 0x000fe200078efcff */
[----:B------:R-:W-:Y:S06]  /*31c0*/  BRA `(.L_x_37) ;  /* 0x0000000000147947 */ /* 0x000fec0003800000 */
.L_x_31:
[----:B------:R-:W-:Y:S01]  /*31d0*/  LOP3.LUT R4, R13, 0x80000000, R18, 0x48, !PT ;  /* 0x800000000d047812 */ /* 0x000fe200078e4812 */
[----:B------:R-:W-:Y:S06]  /*31e0*/  BRA `(.L_x_37) ;  /* 0x00000000000c7947 */ /* 0x000fec0003800000 */
.L_x_30:
[----:B------:R-:W0:Y:S01]  /*31f0*/  MUFU.RSQ R4, -QNAN ;  /* 0xffc0000000047908 */ /* 0x000e220000001400 */
[----:B------:R-:W-:Y:S05]  /*3200*/  BRA `(.L_x_37) ;  /* 0x0000000000047947 */ /* 0x000fea0003800000 */
.L_x_29:
[----:B------:R-:W-:-:S07]  /*3210*/  FADD.FTZ R4, R18, R7 ;  /* 0x0000000712047221 */ /* 0x000fce0000010000 */
.L_x_37:
[----:B------:R-:W-:Y:S05]  /*3220*/  BSYNC.RECONVERGENT B1 ;  /* 0x0000000000017941 */ /* 0x000fea0003800200 */
.L_x_27:
[----:B------:R-:W-:-:S04]  /*3230*/  IMAD.MOV.U32 R11, RZ, RZ, 0x0 ;  /* 0x00000000ff0b7424 */ /* 0x000fc800078e00ff */
[----:B0-----:R-:W-:Y:S05]  /*3240*/  RET.REL.NODEC R10 `(GetNormal) ;  /* 0xffffffcc0a6c7950 */ /* 0x001fea0003c3ffff */
        .type           $GetNormal$__internal_accurate_pow,@function
        .size           $GetNormal$__internal_accurate_pow,(.L_x_43 - $GetNormal$__internal_accurate_pow)
$GetNormal$__internal_accurate_pow:
[----:B------:R-:W-:Y:S01]  /*3250*/  ISETP.GT.U32.AND P0, PT, R19, 0xfffff, PT ;  /* 0x000fffff1300780c */ /* 0x000fe20003f04070 */
[----:B------:R-:W-:Y:S01]  /*3260*/  HFMA2 R13, -RZ, RZ, 1.703125, -23840 ;  /* 0x3ed0f5d2ff0d7431 */ /* 0x000fe200000001ff */
[----:B------:R-:W-:Y:S01]  /*3270*/  MOV R9, R19 ;  /* 0x0000001300097202 */ /* 0x000fe20000000f00 */
[----:B------:R-:W-:Y:S01]  /*3280*/  UMOV UR4, 0x7d2cafe2 ;  /* 0x7d2cafe200047882 */ /* 0x000fe20000000000 */
[----:B------:R-:W-:Y:S01]  /*3290*/  MOV R12, 0x41ad3b5a ;  /* 0x41ad3b5a000c7802 */ /* 0x000fe20000000f00 */
[----:B------:R-:W-:Y:S01]  /*32a0*/  UMOV UR5, 0x3eb0f5ff ;  /* 0x3eb0f5ff00057882 */ /* 0x000fe20000000000 */
[----:B------:R-:W-:Y:S01]  /*32b0*/  UMOV UR6, 0x3b39803f ;  /* 0x3b39803f00067882 */ /* 0x000fe20000000000 */
[----:B------:R-:W-:-:S06]  /*32c0*/  UMOV UR7, 0x3c7abc9e ;  /* 0x3c7abc9e00077882 */ /* 0x000fcc0000000000 */
[----:B------:R-:W-:-:S10]  /*32d0*/  @!P0 DMUL R6, R8, 1.80143985094819840000e+16 ;  /* 0x4350000008068828 */ /* 0x000fd40000000000 */
[----:B------:R-:W-:Y:S01]  /*32e0*/  @!P0 IMAD.MOV.U32 R9, RZ, RZ, R7 ;  /* 0x000000ffff098224 */ /* 0x000fe200078e0007 */
[----:B------:R-:W-:Y:S02]  /*32f0*/  @!P0 MOV R8, R6 ;  /* 0x0000000600088202 */ /* 0x000fe40000000f00 */
[----:B------:R-:W-:Y:S02]  /*3300*/  SHF.R.U32.HI R6, RZ, 0x14, R19 ;  /* 0x00000014ff067819 */ /* 0x000fe40000011613 */
[----:B------:R-:W-:Y:S01]  /*3310*/  LOP3.LUT R9, R9, 0x800fffff, RZ, 0xc0, !PT ;  /* 0x800fffff09097812 */ /* 0x000fe200078ec0ff */
[----:B------:R-:W-:Y:S01]  /*3320*/  IMAD.MOV.U32 R10, RZ, RZ, R8 ;  /* 0x000000ffff0a7224 */ /* 0x000fe200078e0008 */
[----:B------:R-:W-:Y:S01]  /*3330*/  @!P0 LEA.HI R6, R7, 0xffffffca, RZ, 0xc ;  /* 0xffffffca07068811 */ /* 0x000fe200078f60ff */
[----:B------:R-:W-:Y:S01]  /*3340*/  IMAD.MOV.U32 R8, RZ, RZ, RZ ;  /* 0x000000ffff087224 */ /* 0x000fe200078e00ff */
[----:B------:R-:W-:Y:S02]  /*3350*/  LOP3.LUT R11, R9, 0x3ff00000, RZ, 0xfc, !PT ;  /* 0x3ff00000090b7812 */ /* 0x000fe400078efcff */
[----:B------:R-:W-:-:S02]  /*3360*/  IADD3 R7, PT, PT, R6, -0x3ff, RZ ;  /* 0xfffffc0106077810 */ /* 0x000fc40007ffe0ff */
[----:B------:R-:W-:-:S13]  /*3370*/  ISETP.GE.U32.AND P1, PT, R11, 0x3ff6a09f, PT ;  /* 0x3ff6a09f0b00780c */ /* 0x000fda0003f26070 */
[----:B------:R-:W-:Y:S01]  /*3380*/  @P1 IADD3 R9, PT, PT, R11, -0x100000, RZ ;  /* 0xfff000000b091810 */ /* 0x000fe20007ffe0ff */
[----:B------:R-:W-:-:S03]  /*3390*/  @P1 VIADD R7, R6, 0xfffffc02 ;  /* 0xfffffc0206071836 */ /* 0x000fc60000000000 */
[----:B------:R-:W-:Y:S02]  /*33a0*/  @P1 MOV R11, R9 ;  /* 0x00000009000b1202 */ /* 0x000fe40000000f00 */
[----:B------:R-:W-:Y:S01]  /*33b0*/  LOP3.LUT R6, R7, 0x80000000, RZ, 0x3c, !PT ;  /* 0x8000000007067812 */ /* 0x000fe200078e3cff */
[----:B------:R-:W-:-:S03]  /*33c0*/  HFMA2 R7, -RZ, RZ, 3.59375, 0 ;  /* 0x43300000ff077431 */ /* 0x000fc600000001ff */
[C---:B------:R-:W-:Y:S02]  /*33d0*/  DADD R20, R10.reuse, 1 ;  /* 0x3ff000000a147429 */ /* 0x040fe40000000000 */
[----:B------:R-:W-:-:S04]  /*33e0*/  DADD R10, R10, -1 ;  /* 0xbff000000a0a7429 */ /* 0x000fc80000000000 */
[----:B------:R-:W0:Y:S02]  /*33f0*/  MUFU.RCP64H R9, R21 ;  /* 0x0000001500097308 */ /* 0x000e240000001800 */
[----:B0-----:R-:W-:-:S08]  /*3400*/  DFMA R14, -R20, R8, 1 ;  /* 0x3ff00000140e742b */ /* 0x001fd00000000108 */
[----:B------:R-:W-:-:S08]  /*3410*/  DFMA R14, R14, R14, R14 ;  /* 0x0000000e0e0e722b */ /* 0x000fd0000000000e */
[----:B------:R-:W-:-:S08]  /*3420*/  DFMA R14, R8, R14, R8 ;  /* 0x0000000e080e722b */ /* 0x000fd00000000008 */
[----:B------:R-:W-:-:S08]  /*3430*/  DMUL R8, R10, R14 ;  /* 0x0000000e0a087228 */ /* 0x000fd00000000000 */
[----:B------:R-:W-:-:S08]  /*3440*/  DFMA R8, R10, R14, R8 ;  /* 0x0000000e0a08722b */ /* 0x000fd00000000008 */
[----:B------:R-:W-:-:S08]  /*3450*/  DMUL R24, R8, R8 ;  /* 0x0000000808187228 */ /* 0x000fd00000000000 */
[----:B------:R-:W-:Y:S01]  /*3460*/  DFMA R12, R24, UR4, R12 ;  /* 0x00000004180c7c2b */ /* 0x000fe2000800000c */
[----:B------:R-:W-:Y:S01]  /*3470*/  UMOV UR4, 0x75488a3f ;  /* 0x75488a3f00047882 */ /* 0x000fe20000000000 */
[----:B------:R-:W-:-:S06]  /*3480*/  UMOV UR5, 0x3ef3b20a ;  /* 0x3ef3b20a00057882 */ /* 0x000fcc0000000000 */
[----:B------:R-:W-:Y:S01]  /*3490*/  DFMA R22, R24, R12, UR4 ;  /* 0x0000000418167e2b */ /* 0x000fe2000800000c */
[----:B------:R-:W-:Y:S01]  /*34a0*/  UMOV UR4, 0xe4faecd5 ;  /* 0xe4faecd500047882 */ /* 0x000fe20000000000 */
[----:B------:R-:W-:Y:S01]  /*34b0*/  UMOV UR5, 0x3f1745cd ;  /* 0x3f1745cd00057882 */ /* 0x000fe20000000000 */
[----:B------:R-:W-:-:S05]  /*34c0*/  DADD R12, R10, -R8 ;  /* 0x000000000a0c7229 */ /* 0x000fca0000000808 */
[----:B------:R-:W-:Y:S01]  /*34d0*/  DFMA R22, R24, R22, UR4 ;  /* 0x0000000418167e2b */ /* 0x000fe20008000016 */
[----:B------:R-:W-:Y:S01]  /*34e0*/  UMOV UR4, 0x258a578b ;  /* 0x258a578b00047882 */ /* 0x000fe20000000000 */
[----:B------:R-:W-:Y:S01]  /*34f0*/  UMOV UR5, 0x3f3c71c7 ;  /* 0x3f3c71c700057882 */ /* 0x000fe20000000000 */
[----:B------:R-:W-:-:S05]  /*3500*/  DADD R12, R12, R12 ;  /* 0x000000000c0c7229 */ /* 0x000fca000000000c */
[----:B------:R-:W-:Y:S01]  /*3510*/  DFMA R22, R24, R22, UR4 ;  /* 0x0000000418167e2b */ /* 0x000fe20008000016 */
[----:B------:R-:W-:Y:S01]  /*3520*/  UMOV UR4, 0x9242b910 ;  /* 0x9242b91000047882 */ /* 0x000fe20000000000 */
[----:B------:R-:W-:Y:S01]  /*3530*/  UMOV UR5, 0x3f624924 ;  /* 0x3f62492400057882 */ /* 0x000fe20000000000 */
[----:B------:R-:W-:-:S05]  /*3540*/  DFMA R12, R10, -R8, R12 ;  /* 0x800000080a0c722b */ /* 0x000fca000000000c */
[----:B------:R-:W-:Y:S01]  /*3550*/  DFMA R22, R24, R22, UR4 ;  /* 0x0000000418167e2b */ /* 0x000fe20008000016 */
[----:B------:R-:W-:Y:S01]  /*3560*/  UMOV UR4, 0x99999dfb ;  /* 0x99999dfb00047882 */ /* 0x000fe20000000000 */
[----:B------:R-:W-:Y:S01]  /*3570*/  UMOV UR5, 0x3f899999 ;  /* 0x3f89999900057882 */ /* 0x000fe20000000000 */
[----:B------:R-:W-:Y:S02]  /*3580*/  DMUL R12, R14, R12 ;  /* 0x0000000c0e0c7228 */ /* 0x000fe40000000000 */
[----:B------:R-:W-:-:S03]  /*3590*/  DMUL R14, R8, R8 ;  /* 0x00000008080e7228 */ /* 0x000fc60000000000 */
[----:B------:R-:W-:Y:S01]  /*35a0*/  DFMA R22, R24, R22, UR4 ;  /* 0x0000000418167e2b */ /* 0x000fe20008000016 */
[----:B------:R-:W-:Y:S01]  /*35b0*/  UMOV UR4, 0x55555555 ;  /* 0x5555555500047882 */ /* 0x000fe20000000000 */
[----:B------:R-:W-:-:S03]  /*35c0*/  UMOV UR5, 0x3fb55555 ;  /* 0x3fb5555500057882 */ /* 0x000fc60000000000 */
[----:B------:R-:W-:-:S03]  /*35d0*/  DMUL R26, R8, R14 ;  /* 0x0000000e081a7228 */ /* 0x000fc60000000000 */
[----:B------:R-:W-:-:S08]  /*35e0*/  DFMA R10, R24, R22, UR4 ;  /* 0x00000004180a7e2b */ /* 0x000fd00008000016 */
[----:B------:R-:W-:Y:S01]  /*35f0*/  DADD R20, -R10, UR4 ;  /* 0x000000040a147e29 */ /* 0x000fe20008000100 */
[----:B------:R-:W-:Y:S01]  /*3600*/  UMOV UR4, 0xb9e7b0 ;  /* 0x00b9e7b000047882 */ /* 0x000fe20000000000 */
[----:B------:R-:W-:-:S06]  /*3610*/  UMOV UR5, 0x3c46a4cb ;  /* 0x3c46a4cb00057882 */ /* 0x000fcc0000000000 */
[----:B------:R-:W-:Y:S02]  /*3620*/  DFMA R20, R24, R22, R20 ;  /* 0x000000161814722b */ /* 0x000fe40000000014 */
[----:B------:R-:W-:Y:S01]  /*3630*/  DFMA R22, R8, R8, -R14 ;  /* 0x000000080816722b */ /* 0x000fe2000000080e */
[----:B------:R-:W-:Y:S01]  /*3640*/  VIADD R25, R13, 0x100000 ;  /* 0x001000000d197836 */ /* 0x000fe20000000000 */
[----:B------:R-:W-:-:S04]  /*3650*/  MOV R24, R12 ;  /* 0x0000000c00187202 */ /* 0x000fc80000000f00 */
[----:B------:R-:W-:Y:S01]  /*3660*/  DADD R20, R20, -UR4 ;  /* 0x8000000414147e29 */ /* 0x000fe20008000000 */
[----:B------:R-:W-:Y:S01]  /*3670*/  UMOV UR4, 0x80000000 ;  /* 0x8000000000047882 */ /* 0x000fe20000000000 */
[C---:B------:R-:W-:Y:S01]  /*3680*/  DFMA R24, R8.reuse, R24, R22 ;  /* 0x000000180818722b */ /* 0x040fe20000000016 */
[----:B------:R-:W-:Y:S01]  /*3690*/  UMOV UR5, 0x43300000 ;  /* 0x4330000000057882 */ /* 0x000fe20000000000 */
[----:B------:R-:W-:Y:S02]  /*36a0*/  DFMA R22, R8, R14, -R26 ;  /* 0x0000000e0816722b */ /* 0x000fe4000000081a */
[----:B------:R-:W-:Y:S01]  /*36b0*/  DADD R6, R6, -UR4 ;  /* 0x8000000406067e29 */ /* 0x000fe20008000000 */
[----:B------:R-:W-:Y:S01]  /*36c0*/  UMOV UR4, 0xfefa39ef ;  /* 0xfefa39ef00047882 */ /* 0x000fe20000000000 */
[----:B------:R-:W-:-:S04]  /*36d0*/  UMOV UR5, 0x3fe62e42 ;  /* 0x3fe62e4200057882 */ /* 0x000fc80000000000 */
[----:B------:R-:W-:Y:S02]  /*36e0*/  DFMA R22, R12, R14, R22 ;  /* 0x0000000e0c16722b */ /* 0x000fe40000000016 */
[----:B------:R-:W-:-:S06]  /*36f0*/  DADD R14, R10, R20 ;  /* 0x000000000a0e7229 */ /* 0x000fcc0000000014 */
[----:B------:R-:W-:Y:S02]  /*3700*/  DFMA R22, R8, R24, R22 ;  /* 0x000000180816722b */ /* 0x000fe40000000016 */
[----:B------:R-:W-:Y:S02]  /*3710*/  DADD R24, R10, -R14 ;  /* 0x000000000a187229 */ /* 0x000fe4000000080e */
[----:B------:R-:W-:-:S06]  /*3720*/  DMUL R10, R14, R26 ;  /* 0x0000001a0e0a7228 */ /* 0x000fcc0000000000 */
[----:B------:R-:W-:Y:S02]  /*3730*/  DADD R24, R20, R24 ;  /* 0x0000000014187229 */ /* 0x000fe40000000018 */
[----:B------:R-:W-:-:S08]  /*3740*/  DFMA R20, R14, R26, -R10 ;  /* 0x0000001a0e14722b */ /* 0x000fd0000000080a */
[----:B------:R-:W-:-:S08]  /*3750*/  DFMA R20, R14, R22, R20 ;  /* 0x000000160e14722b */ /* 0x000fd00000000014 */
[----:B------:R-:W-:-:S08]  /*3760*/  DFMA R24, R24, R26, R20 ;  /* 0x0000001a1818722b */ /* 0x000fd00000000014 */
[----:B------:R-:W-:-:S08]  /*3770*/  DADD R20, R10, R24 ;  /* 0x000000000a147229 */ /* 0x000fd00000000018 */
[--C-:B------:R-:W-:Y:S02]  /*3780*/  DADD R14, R8, R20.reuse ;  /* 0x00000000080e7229 */ /* 0x100fe40000000014 */
[----:B------:R-:W-:-:S06]  /*3790*/  DADD R10, R10, -R20 ;  /* 0x000000000a0a7229 */ /* 0x000fcc0000000814 */
[----:B------:R-:W-:Y:S02]  /*37a0*/  DADD R8, R8, -R14 ;  /* 0x0000000008087229 */ /* 0x000fe4000000080e */
[----:B------:R-:W-:-:S06]  /*37b0*/  DADD R10, R24, R10 ;  /* 0x00000000180a7229 */ /* 0x000fcc000000000a */
[----:B------:R-:W-:-:S08]  /*37c0*/  DADD R8, R20, R8 ;  /* 0x0000000014087229 */ /* 0x000fd00000000008 */
[----:B------:R-:W-:-:S08]  /*37d0*/  DADD R8, R10, R8 ;  /* 0x000000000a087229 */ /* 0x000fd00000000008 */
[----:B------:R-:W-:-:S08]  /*37e0*/  DADD R12, R12, R8 ;  /* 0x000000000c0c7229 */ /* 0x000fd00000000008 */
[----:B------:R-:W-:-:S08]  /*37f0*/  DADD R8, R14, R12 ;  /* 0x000000000e087229 */ /* 0x000fd0000000000c */
[--C-:B------:R-:W-:Y:S02]  /*3800*/  DFMA R10, R6, UR4, R8.reuse ;  /* 0x00000004060a7c2b */ /* 0x100fe40008000008 */
[----:B------:R-:W-:-:S06]  /*3810*/  DADD R20, R14, -R8 ;  /* 0x000000000e147229 */ /* 0x000fcc0000000808 */
[----:B------:R-:W-:Y:S02]  /*3820*/  DFMA R14, R6, -UR4, R10 ;  /* 0x80000004060e7c2b */ /* 0x000fe4000800000a */
[----:B------:R-:W-:-:S06]  /*3830*/  DADD R20, R12, R20 ;  /* 0x000000000c147229 */ /* 0x000fcc0000000014 */
[----:B------:R-:W-:-:S08]  /*3840*/  DADD R14, -R8, R14 ;  /* 0x00000000080e7229 */ /* 0x000fd0000000010e */
[----:B------:R-:W-:-:S08]  /*3850*/  DADD R8, R20, -R14 ;  /* 0x0000000014087229 */ /* 0x000fd0000000080e */
[----:B------:R-:W-:-:S08]  /*3860*/  DFMA R8, R6, UR6, R8 ;  /* 0x0000000606087c2b */ /* 0x000fd00008000008 */
[----:B------:R-:W-:-:S08]  /*3870*/  DADD R6, R10, R8 ;  /* 0x000000000a067229 */ /* 0x000fd00000000008 */
[----:B------:R-:W-:Y:S02]  /*3880*/  DADD R10, R10, -R6 ;  /* 0x000000000a0a7229 */ /* 0x000fe40000000806 */
[----:B------:R-:W-:-:S06]  /*3890*/  DMUL R20, R6, 2 ;  /* 0x4000000006147828 */ /* 0x000fcc0000000000 */
[----:B------:R-:W-:Y:S02]  /*38a0*/  DADD R10, R8, R10 ;  /* 0x00000000080a7229 */ /* 0x000fe4000000000a */
[----:B------:R-:W-:Y:S01]  /*38b0*/  DFMA R14, R6, 2, -R20 ;  /* 0x40000000060e782b */ /* 0x000fe20000000814 */
[----:B------:R-:W-:Y:S01]  /*38c0*/  MOV R6, 0x652b82fe ;  /* 0x652b82fe00067802 */ /* 0x000fe20000000f00 */
[----:B------:R-:W-:-:S06]  /*38d0*/  IMAD.MOV.U32 R7, RZ, RZ, 0x3ff71547 ;  /* 0x3ff71547ff077424 */ /* 0x000fcc00078e00ff */
[----:B------:R-:W-:-:S08]  /*38e0*/  DFMA R14, R10, 2, R14 ;  /* 0x400000000a0e782b */ /* 0x000fd0000000000e */
[----:B------:R-:W-:-:S08]  /*38f0*/  DADD R8, R20, R14 ;  /* 0x0000000014087229 */ /* 0x000fd0000000000e */
[----:B------:R-:W-:Y:S02]  /*3900*/  DFMA R6, R8, R6, 6.75539944105574400000e+15 ;  /* 0x433800000806742b */ /* 0x000fe40000000006 */
[----:B------:R-:W-:Y:S01]  /*3910*/  FSETP.GEU.AND P0, PT, |R9|, 4.1917929649353027344, PT ;  /* 0x4086232b0900780b */ /* 0x000fe20003f0e200 */
[----:B------:R-:W-:-:S05]  /*3920*/  DADD R20, R20, -R8 ;  /* 0x0000000014147229 */ /* 0x000fca0000000808 */
[----:B------:R-:W-:-:S03]  /*3930*/  DADD R12, R6, -6.75539944105574400000e+15 ;  /* 0xc3380000060c7429 */ /* 0x000fc60000000000 */
[----:B------:R-:W-:-:S05]  /*3940*/  DADD R14, R14, R20 ;  /* 0x000000000e0e7229 */ /* 0x000fca0000000014 */
[----:B------:R-:W-:Y:S01]  /*3950*/  DFMA R10, R12, -UR4, R8 ;  /* 0x800000040c0a7c2b */ /* 0x000fe20008000008 */
[----:B------:R-:W-:Y:S01]  /*3960*/  UMOV UR4, 0x3b39803f ;  /* 0x3b39803f00047882 */ /* 0x000fe20000000000 */
[----:B------:R-:W-:-:S06]  /*3970*/  UMOV UR5, 0x3c7abc9e ;  /* 0x3c7abc9e00057882 */ /* 0x000fcc0000000000 */
[----:B------:R-:W-:Y:S01]  /*3980*/  DFMA R10, R12, -UR4, R10 ;  /* 0x800000040c0a7c2b */ /* 0x000fe2000800000a */
[----:B------:R-:W-:Y:S01]  /*3990*/  UMOV UR4, 0x69ce2bdf ;  /* 0x69ce2bdf00047882 */ /* 0x000fe20000000000 */
[----:B------:R-:W-:Y:S01]  /*39a0*/  HFMA2 R13, -RZ, RZ, 1.642578125, -0.00021207332611083984375 ;  /* 0x3e928af3ff0d7431 */ /* 0x000fe200000001ff */
[----:B------:R-:W-:Y:S01]  /*39b0*/  MOV R12, 0xfca213ea ;  /* 0xfca213ea000c7802 */ /* 0x000fe20000000f00 */
[----:B------:R-:W-:-:S05]  /*39c0*/  UMOV UR5, 0x3e5ade15 ;  /* 0x3e5ade1500057882 */ /* 0x000fca0000000000 */
[----:B------:R-:W-:Y:S01]  /*39d0*/  DFMA R12, R10, UR4, R12 ;  /* 0x000000040a0c7c2b */ /* 0x000fe2000800000c */
[----:B------:R-:W-:Y:S01]  /*39e0*/  UMOV UR4, 0x62401315 ;  /* 0x6240131500047882 */ /* 0x000fe20000000000 */
[----:B------:R-:W-:-:S06]  /*39f0*/  UMOV UR5, 0x3ec71dee ;  /* 0x3ec71dee00057882 */ /* 0x000fcc0000000000 */
[----:B------:R-:W-:Y:S01]  /*3a00*/  DFMA R12, R10, R12, UR4 ;  /* 0x000000040a0c7e2b */ /* 0x000fe2000800000c */
        /* <DEDUP_REMOVED lines=20> */
[----:B------:R-:W-:-:S08]  /*3b50*/  DFMA R12, R10, R12, UR4 ;  /* 0x000000040a0c7e2b */ /* 0x000fd0000800000c */
[----:B------:R-:W-:-:S08]  /*3b60*/  DFMA R12, R10, R12, 1 ;  /* 0x3ff000000a0c742b */ /* 0x000fd0000000000c */
[----:B------:R-:W-:-:S10]  /*3b70*/  DFMA R12, R10, R12, 1 ;  /* 0x3ff000000a0c742b */ /* 0x000fd4000000000c */
[----:B------:R-:W-:Y:S01]  /*3b80*/  IMAD R11, R6, 0x100000, R13 ;  /* 0x00100000060b7824 */ /* 0x000fe200078e020d */
[----:B------:R-:W-:Y:S01]  /*3b90*/  MOV R10, R12 ;  /* 0x0000000c000a7202 */ /* 0x000fe20000000f00 */
[----:B------:R-:W-:Y:S06]  /*3ba0*/  @!P0 BRA `(.L_x_38) ;  /* 0x0000000000308947 */ /* 0x000fec0003800000 */
[----:B------:R-:W-:Y:S01]  /*3bb0*/  FSETP.GEU.AND P1, PT, |R9|, 4.2275390625, PT ;  /* 0x408748000900780b */ /* 0x000fe20003f2e200 */
[C---:B------:R-:W-:Y:S02]  /*3bc0*/  DADD R10, R8.reuse, +INF ;  /* 0x7ff00000080a7429 */ /* 0x040fe40000000000 */
[----:B------:R-:W-:-:S08]  /*3bd0*/  DSETP.GEU.AND P0, PT, R8, RZ, PT ;  /* 0x000000ff0800722a */ /* 0x000fd00003f0e000 */
[----:B------:R-:W-:Y:S02]  /*3be0*/  FSEL R10, R10, RZ, P0 ;  /* 0x000000ff0a0a7208 */ /* 0x000fe40000000000 */
[----:B------:R-:W-:Y:S02]  /*3bf0*/  @!P1 LEA.HI R7, R6, R6, RZ, 0x1 ;  /* 0x0000000606079211 */ /* 0x000fe400078f08ff */
[----:B------:R-:W-:Y:S02]  /*3c00*/  FSEL R11, R11, RZ, P0 ;  /* 0x000000ff0b0b7208 */ /* 0x000fe40000000000 */
[----:B------:R-:W-:-:S04]  /*3c10*/  @!P1 SHF.R.S32.HI R7, RZ, 0x1, R7 ;  /* 0x00000001ff079819 */ /* 0x000fc80000011407 */
[----:B------:R-:W-:Y:S01]  /*3c20*/  @!P1 IADD3 R6, PT, PT, R6, -R7, RZ ;  /* 0x8000000706069210 */ /* 0x000fe20007ffe0ff */
[----:B------:R-:W-:-:S03]  /*3c30*/  @!P1 IMAD R13, R7, 0x100000, R13 ;  /* 0x00100000070d9824 */ /* 0x000fc600078e020d */
[----:B------:R-:W-:Y:S02]  /*3c40*/  @!P1 LEA R7, R6, 0x3ff00000, 0x14 ;  /* 0x3ff0000006079811 */ /* 0x000fe400078ea0ff */
[----:B------:R-:W-:-:S06]  /*3c50*/  @!P1 MOV R6, RZ ;  /* 0x000000ff00069202 */ /* 0x000fcc0000000f00 */
[----:B------:R-:W-:-:S11]  /*3c60*/  @!P1 DMUL R10, R12, R6 ;  /* 0x000000060c0a9228 */ /* 0x000fd60000000000 */
.L_x_38:
[----:B------:R-:W-:Y:S01]  /*3c70*/  DFMA R14, R14, R10, R10 ;  /* 0x0000000a0e0e722b */ /* 0x000fe2000000000a */
[----:B------:R-:W-:Y:S01]  /*3c80*/  MOV R29, 0x0 ;  /* 0x00000000001d7802 */ /* 0x000fe20000000f00 */
[----:B------:R-:W-:-:S08]  /*3c90*/  DSETP.NEU.AND P0, PT, |R10|, +INF , PT ;  /* 0x7ff000000a00742a */ /* 0x000fd00003f0d200 */
[----:B------:R-:W-:Y:S02]  /*3ca0*/  FSEL R6, R10, R14, !P0 ;  /* 0x0000000e0a067208 */ /* 0x000fe40004000000 */
[----:B------:R-:W-:Y:S01]  /*3cb0*/  FSEL R7, R11, R15, !P0 ;  /* 0x0000000f0b077208 */ /* 0x000fe20004000000 */
[----:B------:R-:W-:Y:S06]  /*3cc0*/  RET.REL.NODEC R28 `(GetNormal) ;  /* 0xffffffc01ccc7950 */ /* 0x000fec0003c3ffff */
.L_x_39:
[----:B------:R-:W-:-:S00]  /*3cd0*/  BRA `(.L_x_39) ;  /* 0xfffffffc00fc7947 */ /* 0x000fc0000383ffff */
[----:B------:R-:W-:-:S00]  /*3ce0*/  NOP ;  /* 0x0000000000007918 */ /* 0x000fc00000000000 */
        /* <DEDUP_REMOVED lines=9> */
.L_x_43:


//--------------------- .text.carve               --------------------------
	.section	.text.carve,"ax",@progbits
	.align	128
        .global         carve
        .type           carve,@function
        .size           carve,(.L_x_45 - carve)
        .other          carve,@"STO_CUDA_ENTRY STV_DEFAULT"
carve:
.text.carve:
[----:B------:R-:W-:Y:S01]  /*0000*/  LDC R1, c[0x0][0x37c] ;  /* 0x0000df00ff017b82 */ /* 0x000fe20000000800 */
[----:B------:R-:W0:Y:S07]  /*0010*/  S2R R3, SR_TID.Y ;  /* 0x0000000000037919 */ /* 0x000e2e0000002200 */
[----:B------:R-:W0:Y:S01]  /*0020*/  LDC.64 R4, c[0x0][0x390] ;  /* 0x0000e400ff047b82 */ /* 0x000e220000000a00 */
[----:B------:R-:W1:Y:S01]  /*0030*/  S2R R0, SR_TID.X ;  /* 0x0000000000007919 */ /* 0x000e620000002100 */
[----:B------:R-:W2:Y:S06]  /*0040*/  S2R R2, SR_TID.Z ;  /* 0x0000000000027919 */ /* 0x000eac0000002300 */
[----:B------:R-:W1:Y:S08]  /*0050*/  LDC.64 R8, c[0x0][0x388] ;  /* 0x0000e200ff087b82 */ /* 0x000e700000000a00 */
[----:B------:R-:W3:Y:S01]  /*0060*/  LDC.64 R6, c[0x0][0x380] ;  /* 0x0000e000ff067b82 */ /* 0x000ee20000000a00 */
[----:B0-----:R-:W-:-:S02]  /*0070*/  IADD3 R4, PT, PT, R3, -0x1, R4 ;  /* 0xffffffff03047810 */ /* 0x001fc40007ffe004 */
[----:B-1----:R-:W-:Y:S02]  /*0080*/  IADD3 R0, PT, PT, R0, -0x1, R9 ;  /* 0xffffffff00007810 */ /* 0x002fe40007ffe009 */
[----:B--2---:R-:W-:Y:S02]  /*0090*/  IADD3 R5, PT, PT, R2, -0x1, R5 ;  /* 0xffffffff02057810 */ /* 0x004fe40007ffe005 */
[----:B---3--:R-:W-:-:S04]  /*00a0*/  ISETP.GE.AND P0, PT, R4, R7, PT ;  /* 0x000000070400720c */ /* 0x008fc80003f06270 */
[----:B------:R-:W-:-:S04]  /*00b0*/  ISETP.GE.OR P0, PT, R0, R6, P0 ;  /* 0x000000060000720c */ /* 0x000fc80000706670 */
[----:B------:R-:W-:-:S04]  /*00c0*/  ISETP.LT.OR P0, PT, R0, 0x1, P0 ;  /* 0x000000010000780c */ /* 0x000fc80000701670 */
[----:B------:R-:W-:-:S04]  /*00d0*/  ISETP.LT.OR P0, PT, R4, 0x1, P0 ;  /* 0x000000010400780c */ /* 0x000fc80000701670 */
[----:B------:R-:W-:-:S04]  /*00e0*/  ISETP.GE.OR P0, PT, R5, R8, P0 ;  /* 0x000000080500720c */ /* 0x000fc80000706670 */
[----:B------:R-:W-:-:S13]  /*00f0*/  ISETP.LT.OR P0, PT, R5, 0x1, P0 ;  /* 0x000000010500780c */ /* 0x000fda0000701670 */
[----:B------:R-:W-:Y:S05]  /*0100*/  @P0 EXIT ;  /* 0x000000000000094d */ /* 0x000fea0003800000 */
[----:B------:R-:W0:Y:S01]  /*0110*/  LDC.64 R2, c[0x0][0x398] ;  /* 0x0000e600ff027b82 */ /* 0x000e220000000a00 */
[----:B------:R-:W1:Y:S01]  /*0120*/  LDCU.64 UR4, c[0x0][0x358] ;  /* 0x00006b00ff0477ac */ /* 0x000e620008000a00 */
[----:B------:R-:W-:Y:S02]  /*0130*/  IMAD R0, R0, R7, R4 ;  /* 0x0000000700007224 */ /* 0x000fe400078e0204 */
[----:B------:R-:W-:Y:S02]  /*0140*/  IMAD.MOV.U32 R7, RZ, RZ, -0x40800000 ;  /* 0xbf800000ff077424 */ /* 0x000fe400078e00ff */
[----:B------:R-:W-:-:S04]  /*0150*/  IMAD R5, R0, R8, R5 ;  /* 0x0000000800057224 */ /* 0x000fc800078e0205 */
[----:B0-----:R-:W-:-:S05]  /*0160*/  IMAD.WIDE R2, R5, 0x4, R2 ;  /* 0x0000000405027825 */ /* 0x001fca00078e0202 */
[----:B-1----:R-:W-:Y:S01]  /*0170*/  STG.E desc[UR4][R2.64], R7 ;  /* 0x0000000702007986 */ /* 0x002fe2000c101904 */
[----:B------:R-:W-:Y:S05]  /*0180*/  EXIT ;  /* 0x000000000000794d */ /* 0x000fea0003800000 */
.L_x_40:
        /* <DEDUP_REMOVED lines=15> */
.L_x_45:


//--------------------- .nv.shared.reserved.0     --------------------------
	.section	.nv.shared.reserved.0,"aw",@nobits
	.weak		__nv_reservedSMEM_offset_0_alias
	.size		__nv_reservedSMEM_offset_0_alias, 0, 64
	.other		__nv_reservedSMEM_offset_0_alias,@"STO_CUDA_RESERVED_SHARED STV_DEFAULT"
__nv_reservedSMEM_offset_0_alias:
	.zero		0
	.zero		64


//--------------------- .nv.constant0.GetNormal   --------------------------
	.section	.nv.constant0.GetNormal,"a",@progbits
	.sectionflags	@""
	.align	4
.nv.constant0.GetNormal:
	.zero		936


//--------------------- .nv.constant0.carve       --------------------------
	.section	.nv.constant0.carve,"a",@progbits
	.sectionflags	@""
	.align	4
.nv.constant0.carve:
	.zero		928


//--------------------- SYMBOLS --------------------------

	.type		.nv.reservedSmem.offset0,@object
	.size		.nv.reservedSmem.offset0,0x4
